//
// Generated by NVIDIA NVVM Compiler
//
// Compiler Build ID: CL-36424714
// Cuda compilation tools, release 13.0, V13.0.88
// Based on NVVM 20.0.0
//

.version 9.0
.target sm_100
.address_size 64


.entry _ZN36_GLOBAL__N__b24f06c3_4_k_cu_d9c7ba4c13im2col_kernelILi256EEEvPKfPfiiiiiiiiiiiii(
	.param .u64 .ptr .align 1 _ZN36_GLOBAL__N__b24f06c3_4_k_cu_d9c7ba4c13im2col_kernelILi256EEEvPKfPfiiiiiiiiiiiii_param_0,
	.param .u64 .ptr .align 1 _ZN36_GLOBAL__N__b24f06c3_4_k_cu_d9c7ba4c13im2col_kernelILi256EEEvPKfPfiiiiiiiiiiiii_param_1,
	.param .u32 _ZN36_GLOBAL__N__b24f06c3_4_k_cu_d9c7ba4c13im2col_kernelILi256EEEvPKfPfiiiiiiiiiiiii_param_2,
	.param .u32 _ZN36_GLOBAL__N__b24f06c3_4_k_cu_d9c7ba4c13im2col_kernelILi256EEEvPKfPfiiiiiiiiiiiii_param_3,
	.param .u32 _ZN36_GLOBAL__N__b24f06c3_4_k_cu_d9c7ba4c13im2col_kernelILi256EEEvPKfPfiiiiiiiiiiiii_param_4,
	.param .u32 _ZN36_GLOBAL__N__b24f06c3_4_k_cu_d9c7ba4c13im2col_kernelILi256EEEvPKfPfiiiiiiiiiiiii_param_5,
	.param .u32 _ZN36_GLOBAL__N__b24f06c3_4_k_cu_d9c7ba4c13im2col_kernelILi256EEEvPKfPfiiiiiiiiiiiii_param_6,
	.param .u32 _ZN36_GLOBAL__N__b24f06c3_4_k_cu_d9c7ba4c13im2col_kernelILi256EEEvPKfPfiiiiiiiiiiiii_param_7,
	.param .u32 _ZN36_GLOBAL__N__b24f06c3_4_k_cu_d9c7ba4c13im2col_kernelILi256EEEvPKfPfiiiiiiiiiiiii_param_8,
	.param .u32 _ZN36_GLOBAL__N__b24f06c3_4_k_cu_d9c7ba4c13im2col_kernelILi256EEEvPKfPfiiiiiiiiiiiii_param_9,
	.param .u32 _ZN36_GLOBAL__N__b24f06c3_4_k_cu_d9c7ba4c13im2col_kernelILi256EEEvPKfPfiiiiiiiiiiiii_param_10,
	.param .u32 _ZN36_GLOBAL__N__b24f06c3_4_k_cu_d9c7ba4c13im2col_kernelILi256EEEvPKfPfiiiiiiiiiiiii_param_11,
	.param .u32 _ZN36_GLOBAL__N__b24f06c3_4_k_cu_d9c7ba4c13im2col_kernelILi256EEEvPKfPfiiiiiiiiiiiii_param_12,
	.param .u32 _ZN36_GLOBAL__N__b24f06c3_4_k_cu_d9c7ba4c13im2col_kernelILi256EEEvPKfPfiiiiiiiiiiiii_param_13,
	.param .u32 _ZN36_GLOBAL__N__b24f06c3_4_k_cu_d9c7ba4c13im2col_kernelILi256EEEvPKfPfiiiiiiiiiiiii_param_14
)
{
	.reg .pred 	%p<5>;
	.reg .b32 	%r<43>;
	.reg .b32 	%f<5>;
	.reg .b64 	%rd<13>;

	ld.param.u64 	%rd1, [_ZN36_GLOBAL__N__b24f06c3_4_k_cu_d9c7ba4c13im2col_kernelILi256EEEvPKfPfiiiiiiiiiiiii_param_0];
	ld.param.u64 	%rd2, [_ZN36_GLOBAL__N__b24f06c3_4_k_cu_d9c7ba4c13im2col_kernelILi256EEEvPKfPfiiiiiiiiiiiii_param_1];
	ld.param.u32 	%r19, [_ZN36_GLOBAL__N__b24f06c3_4_k_cu_d9c7ba4c13im2col_kernelILi256EEEvPKfPfiiiiiiiiiiiii_param_2];
	ld.param.u32 	%r8, [_ZN36_GLOBAL__N__b24f06c3_4_k_cu_d9c7ba4c13im2col_kernelILi256EEEvPKfPfiiiiiiiiiiiii_param_3];
	ld.param.u32 	%r9, [_ZN36_GLOBAL__N__b24f06c3_4_k_cu_d9c7ba4c13im2col_kernelILi256EEEvPKfPfiiiiiiiiiiiii_param_4];
	ld.param.u32 	%r10, [_ZN36_GLOBAL__N__b24f06c3_4_k_cu_d9c7ba4c13im2col_kernelILi256EEEvPKfPfiiiiiiiiiiiii_param_5];
	ld.param.u32 	%r11, [_ZN36_GLOBAL__N__b24f06c3_4_k_cu_d9c7ba4c13im2col_kernelILi256EEEvPKfPfiiiiiiiiiiiii_param_6];
	ld.param.u32 	%r12, [_ZN36_GLOBAL__N__b24f06c3_4_k_cu_d9c7ba4c13im2col_kernelILi256EEEvPKfPfiiiiiiiiiiiii_param_7];
	ld.param.u32 	%r13, [_ZN36_GLOBAL__N__b24f06c3_4_k_cu_d9c7ba4c13im2col_kernelILi256EEEvPKfPfiiiiiiiiiiiii_param_8];
	ld.param.u32 	%r14, [_ZN36_GLOBAL__N__b24f06c3_4_k_cu_d9c7ba4c13im2col_kernelILi256EEEvPKfPfiiiiiiiiiiiii_param_9];
	ld.param.u32 	%r15, [_ZN36_GLOBAL__N__b24f06c3_4_k_cu_d9c7ba4c13im2col_kernelILi256EEEvPKfPfiiiiiiiiiiiii_param_10];
	ld.param.u32 	%r16, [_ZN36_GLOBAL__N__b24f06c3_4_k_cu_d9c7ba4c13im2col_kernelILi256EEEvPKfPfiiiiiiiiiiiii_param_11];
	ld.param.u32 	%r17, [_ZN36_GLOBAL__N__b24f06c3_4_k_cu_d9c7ba4c13im2col_kernelILi256EEEvPKfPfiiiiiiiiiiiii_param_12];
	ld.param.u32 	%r20, [_ZN36_GLOBAL__N__b24f06c3_4_k_cu_d9c7ba4c13im2col_kernelILi256EEEvPKfPfiiiiiiiiiiiii_param_13];
	ld.param.u32 	%r18, [_ZN36_GLOBAL__N__b24f06c3_4_k_cu_d9c7ba4c13im2col_kernelILi256EEEvPKfPfiiiiiiiiiiiii_param_14];
	mul.lo.s32 	%r21, %r10, %r19;
	mul.lo.s32 	%r1, %r21, %r11;
	mov.u32 	%r22, %ctaid.x;
	mov.u32 	%r23, %ntid.x;
	mov.u32 	%r24, %tid.x;
	mad.lo.s32 	%r2, %r22, %r23, %r24;
	mul.lo.s32 	%r25, %r20, %r1;
	mul.lo.s32 	%r26, %r25, %r18;
	setp.ge.s32 	%p1, %r2, %r26;
	@%p1 bra 	$L__BB0_4;
	div.s32 	%r4, %r2, %r1;
	mul.lo.s32 	%r27, %r4, %r1;
	sub.s32 	%r3, %r2, %r27;
	div.s32 	%r28, %r4, %r18;
	mul.lo.s32 	%r29, %r28, %r18;
	sub.s32 	%r30, %r4, %r29;
	div.s32 	%r31, %r3, %r11;
	mul.lo.s32 	%r32, %r31, %r11;
	sub.s32 	%r33, %r3, %r32;
	div.s32 	%r5, %r31, %r10;
	mul.lo.s32 	%r34, %r5, %r10;
	sub.s32 	%r35, %r31, %r34;
	mul.lo.s32 	%r36, %r28, %r12;
	sub.s32 	%r37, %r36, %r14;
	mad.lo.s32 	%r6, %r35, %r16, %r37;
	mul.lo.s32 	%r38, %r30, %r13;
	sub.s32 	%r39, %r38, %r15;
	mad.lo.s32 	%r40, %r33, %r17, %r39;
	setp.ge.u32 	%p2, %r6, %r8;
	setp.ge.u32 	%p3, %r40, %r9;
	mov.f32 	%f4, 0f00000000;
	or.pred  	%p4, %p2, %p3;
	@%p4 bra 	$L__BB0_3;
	cvt.s64.s32 	%rd3, %r5;
	mul.wide.s32 	%rd4, %r9, %r8;
	mad.lo.s32 	%r41, %r6, %r9, %r40;
	cvt.s64.s32 	%rd5, %r41;
	mad.lo.s64 	%rd6, %rd4, %rd3, %rd5;
	cvta.to.global.u64 	%rd7, %rd1;
	shl.b64 	%rd8, %rd6, 2;
	add.s64 	%rd9, %rd7, %rd8;
	ld.global.nc.f32 	%f4, [%rd9];
$L__BB0_3:
	mad.lo.s32 	%r42, %r4, %r1, %r3;
	cvta.to.global.u64 	%rd10, %rd2;
	mul.wide.s32 	%rd11, %r42, 4;
	add.s64 	%rd12, %rd10, %rd11;
	st.global.f32 	[%rd12], %f4;
$L__BB0_4:
	ret;

}
.entry _ZN36_GLOBAL__N__b24f06c3_4_k_cu_d9c7ba4c13col2im_kernelILi256EEEvPKfPfiiiiiiiiiiiii(
	.param .u64 .ptr .align 1 _ZN36_GLOBAL__N__b24f06c3_4_k_cu_d9c7ba4c13col2im_kernelILi256EEEvPKfPfiiiiiiiiiiiii_param_0,
	.param .u64 .ptr .align 1 _ZN36_GLOBAL__N__b24f06c3_4_k_cu_d9c7ba4c13col2im_kernelILi256EEEvPKfPfiiiiiiiiiiiii_param_1,
	.param .u32 _ZN36_GLOBAL__N__b24f06c3_4_k_cu_d9c7ba4c13col2im_kernelILi256EEEvPKfPfiiiiiiiiiiiii_param_2,
	.param .u32 _ZN36_GLOBAL__N__b24f06c3_4_k_cu_d9c7ba4c13col2im_kernelILi256EEEvPKfPfiiiiiiiiiiiii_param_3,
	.param .u32 _ZN36_GLOBAL__N__b24f06c3_4_k_cu_d9c7ba4c13col2im_kernelILi256EEEvPKfPfiiiiiiiiiiiii_param_4,
	.param .u32 _ZN36_GLOBAL__N__b24f06c3_4_k_cu_d9c7ba4c13col2im_kernelILi256EEEvPKfPfiiiiiiiiiiiii_param_5,
	.param .u32 _ZN36_GLOBAL__N__b24f06c3_4_k_cu_d9c7ba4c13col2im_kernelILi256EEEvPKfPfiiiiiiiiiiiii_param_6,
	.param .u32 _ZN36_GLOBAL__N__b24f06c3_4_k_cu_d9c7ba4c13col2im_kernelILi256EEEvPKfPfiiiiiiiiiiiii_param_7,
	.param .u32 _ZN36_GLOBAL__N__b24f06c3_4_k_cu_d9c7ba4c13col2im_kernelILi256EEEvPKfPfiiiiiiiiiiiii_param_8,
	.param .u32 _ZN36_GLOBAL__N__b24f06c3_4_k_cu_d9c7ba4c13col2im_kernelILi256EEEvPKfPfiiiiiiiiiiiii_param_9,
	.param .u32 _ZN36_GLOBAL__N__b24f06c3_4_k_cu_d9c7ba4c13col2im_kernelILi256EEEvPKfPfiiiiiiiiiiiii_param_10,
	.param .u32 _ZN36_GLOBAL__N__b24f06c3_4_k_cu_d9c7ba4c13col2im_kernelILi256EEEvPKfPfiiiiiiiiiiiii_param_11,
	.param .u32 _ZN36_GLOBAL__N__b24f06c3_4_k_cu_d9c7ba4c13col2im_kernelILi256EEEvPKfPfiiiiiiiiiiiii_param_12,
	.param .u32 _ZN36_GLOBAL__N__b24f06c3_4_k_cu_d9c7ba4c13col2im_kernelILi256EEEvPKfPfiiiiiiiiiiiii_param_13,
	.param .u32 _ZN36_GLOBAL__N__b24f06c3_4_k_cu_d9c7ba4c13col2im_kernelILi256EEEvPKfPfiiiiiiiiiiiii_param_14
)
{
	.reg .pred 	%p<27>;
	.reg .b32 	%r<122>;
	.reg .b32 	%f<44>;
	.reg .b64 	%rd<22>;

	ld.param.u64 	%rd3, [_ZN36_GLOBAL__N__b24f06c3_4_k_cu_d9c7ba4c13col2im_kernelILi256EEEvPKfPfiiiiiiiiiiiii_param_0];
	ld.param.u32 	%r43, [_ZN36_GLOBAL__N__b24f06c3_4_k_cu_d9c7ba4c13col2im_kernelILi256EEEvPKfPfiiiiiiiiiiiii_param_2];
	ld.param.u32 	%r44, [_ZN36_GLOBAL__N__b24f06c3_4_k_cu_d9c7ba4c13col2im_kernelILi256EEEvPKfPfiiiiiiiiiiiii_param_3];
	ld.param.u32 	%r45, [_ZN36_GLOBAL__N__b24f06c3_4_k_cu_d9c7ba4c13col2im_kernelILi256EEEvPKfPfiiiiiiiiiiiii_param_4];
	ld.param.u32 	%r46, [_ZN36_GLOBAL__N__b24f06c3_4_k_cu_d9c7ba4c13col2im_kernelILi256EEEvPKfPfiiiiiiiiiiiii_param_5];
	ld.param.u32 	%r47, [_ZN36_GLOBAL__N__b24f06c3_4_k_cu_d9c7ba4c13col2im_kernelILi256EEEvPKfPfiiiiiiiiiiiii_param_6];
	ld.param.u32 	%r48, [_ZN36_GLOBAL__N__b24f06c3_4_k_cu_d9c7ba4c13col2im_kernelILi256EEEvPKfPfiiiiiiiiiiiii_param_7];
	ld.param.u32 	%r49, [_ZN36_GLOBAL__N__b24f06c3_4_k_cu_d9c7ba4c13col2im_kernelILi256EEEvPKfPfiiiiiiiiiiiii_param_8];
	ld.param.u32 	%r50, [_ZN36_GLOBAL__N__b24f06c3_4_k_cu_d9c7ba4c13col2im_kernelILi256EEEvPKfPfiiiiiiiiiiiii_param_9];
	ld.param.u32 	%r51, [_ZN36_GLOBAL__N__b24f06c3_4_k_cu_d9c7ba4c13col2im_kernelILi256EEEvPKfPfiiiiiiiiiiiii_param_10];
	ld.param.u32 	%r53, [_ZN36_GLOBAL__N__b24f06c3_4_k_cu_d9c7ba4c13col2im_kernelILi256EEEvPKfPfiiiiiiiiiiiii_param_12];
	ld.param.u32 	%r55, [_ZN36_GLOBAL__N__b24f06c3_4_k_cu_d9c7ba4c13col2im_kernelILi256EEEvPKfPfiiiiiiiiiiiii_param_14];
	cvta.to.global.u64 	%rd1, %rd3;
	mov.u32 	%r56, %ctaid.x;
	mov.u32 	%r57, %ntid.x;
	mov.u32 	%r58, %tid.x;
	mad.lo.s32 	%r1, %r56, %r57, %r58;
	mul.lo.s32 	%r59, %r44, %r43;
	mul.lo.s32 	%r60, %r59, %r45;
	setp.ge.s32 	%p1, %r1, %r60;
	@%p1 bra 	$L__BB1_34;
	div.s32 	%r61, %r1, %r45;
	div.s32 	%r3, %r61, %r44;
	mul.lo.s32 	%r62, %r3, %r44;
	sub.s32 	%r2, %r61, %r62;
	setp.lt.s32 	%p2, %r46, 1;
	mov.f32 	%f42, 0f00000000;
	@%p2 bra 	$L__BB1_33;
	add.s32 	%r4, %r2, %r50;
	rem.s32 	%r64, %r1, %r45;
	add.s32 	%r5, %r64, %r51;
	and.b32  	%r6, %r47, 3;
	and.b32  	%r7, %r47, 2147483644;
	neg.s32 	%r8, %r7;
	shl.b32 	%r9, %r53, 2;
	shl.b32 	%r65, %r53, 1;
	sub.s32 	%r10, %r5, %r65;
	mul.lo.s32 	%r66, %r53, 3;
	sub.s32 	%r11, %r5, %r66;
	mov.f32 	%f42, 0f00000000;
	mov.b32 	%r114, 0;
$L__BB1_3:
	ld.param.u32 	%r112, [_ZN36_GLOBAL__N__b24f06c3_4_k_cu_d9c7ba4c13col2im_kernelILi256EEEvPKfPfiiiiiiiiiiiii_param_11];
	mul.lo.s32 	%r67, %r114, %r112;
	sub.s32 	%r13, %r4, %r67;
	rem.s32 	%r68, %r13, %r48;
	setp.ne.s32 	%p3, %r68, 0;
	@%p3 bra 	$L__BB1_32;
	ld.param.u32 	%r113, [_ZN36_GLOBAL__N__b24f06c3_4_k_cu_d9c7ba4c13col2im_kernelILi256EEEvPKfPfiiiiiiiiiiiii_param_13];
	setp.lt.s32 	%p4, %r47, 1;
	div.s32 	%r14, %r13, %r48;
	setp.ge.u32 	%p5, %r14, %r113;
	or.pred  	%p6, %p5, %p4;
	@%p6 bra 	$L__BB1_32;
	setp.lt.u32 	%p7, %r47, 4;
	mul.lo.s32 	%r15, %r14, %r55;
	mov.b32 	%r121, 0;
	@%p7 bra 	$L__BB1_20;
	sub.s32 	%r118, %r5, %r53;
	mov.b32 	%r119, 3;
	mov.u32 	%r115, %r5;
	mov.u32 	%r116, %r11;
	mov.u32 	%r117, %r10;
	mov.u32 	%r120, %r8;
$L__BB1_7:
	rem.s32 	%r71, %r115, %r49;
	setp.ne.s32 	%p8, %r71, 0;
	@%p8 bra 	$L__BB1_10;
	div.s32 	%r23, %r115, %r49;
	setp.ge.u32 	%p9, %r23, %r55;
	@%p9 bra 	$L__BB1_10;
	add.s32 	%r72, %r23, %r15;
	mad.lo.s32 	%r73, %r72, %r43, %r3;
	mad.lo.s32 	%r74, %r73, %r46, %r114;
	mad.lo.s32 	%r75, %r74, %r47, %r119;
	add.s32 	%r76, %r75, -3;
	mul.wide.s32 	%rd4, %r76, 4;
	add.s64 	%rd5, %rd1, %rd4;
	ld.global.nc.f32 	%f23, [%rd5];
	add.f32 	%f42, %f42, %f23;
$L__BB1_10:
	rem.s32 	%r77, %r118, %r49;
	setp.ne.s32 	%p10, %r77, 0;
	@%p10 bra 	$L__BB1_13;
	div.s32 	%r24, %r118, %r49;
	setp.ge.u32 	%p11, %r24, %r55;
	@%p11 bra 	$L__BB1_13;
	add.s32 	%r78, %r24, %r15;
	mad.lo.s32 	%r79, %r78, %r43, %r3;
	mad.lo.s32 	%r80, %r79, %r46, %r114;
	mad.lo.s32 	%r81, %r80, %r47, %r119;
	add.s32 	%r82, %r81, -2;
	mul.wide.s32 	%rd6, %r82, 4;
	add.s64 	%rd7, %rd1, %rd6;
	ld.global.nc.f32 	%f24, [%rd7];
	add.f32 	%f42, %f42, %f24;
$L__BB1_13:
	rem.s32 	%r83, %r117, %r49;
	setp.ne.s32 	%p12, %r83, 0;
	@%p12 bra 	$L__BB1_16;
	div.s32 	%r25, %r117, %r49;
	setp.ge.u32 	%p13, %r25, %r55;
	@%p13 bra 	$L__BB1_16;
	add.s32 	%r84, %r25, %r15;
	mad.lo.s32 	%r85, %r84, %r43, %r3;
	mad.lo.s32 	%r86, %r85, %r46, %r114;
	mad.lo.s32 	%r87, %r86, %r47, %r119;
	add.s32 	%r88, %r87, -1;
	mul.wide.s32 	%rd8, %r88, 4;
	add.s64 	%rd9, %rd1, %rd8;
	ld.global.nc.f32 	%f25, [%rd9];
	add.f32 	%f42, %f42, %f25;
$L__BB1_16:
	rem.s32 	%r89, %r116, %r49;
	setp.ne.s32 	%p14, %r89, 0;
	@%p14 bra 	$L__BB1_19;
	div.s32 	%r26, %r116, %r49;
	setp.ge.u32 	%p15, %r26, %r55;
	@%p15 bra 	$L__BB1_19;
	add.s32 	%r90, %r26, %r15;
	mad.lo.s32 	%r91, %r90, %r43, %r3;
	mad.lo.s32 	%r92, %r91, %r46, %r114;
	mad.lo.s32 	%r93, %r92, %r47, %r119;
	mul.wide.s32 	%rd10, %r93, 4;
	add.s64 	%rd11, %rd1, %rd10;
	ld.global.nc.f32 	%f26, [%rd11];
	add.f32 	%f42, %f42, %f26;
$L__BB1_19:
	add.s32 	%r120, %r120, 4;
	add.s32 	%r119, %r119, 4;
	sub.s32 	%r118, %r118, %r9;
	sub.s32 	%r117, %r117, %r9;
	sub.s32 	%r116, %r116, %r9;
	sub.s32 	%r115, %r115, %r9;
	setp.ne.s32 	%p16, %r120, 0;
	mov.u32 	%r121, %r7;
	@%p16 bra 	$L__BB1_7;
$L__BB1_20:
	setp.eq.s32 	%p17, %r6, 0;
	@%p17 bra 	$L__BB1_32;
	mul.lo.s32 	%r34, %r121, %r53;
	sub.s32 	%r35, %r5, %r34;
	rem.s32 	%r94, %r35, %r49;
	setp.ne.s32 	%p18, %r94, 0;
	@%p18 bra 	$L__BB1_24;
	div.s32 	%r36, %r35, %r49;
	setp.ge.u32 	%p19, %r36, %r55;
	@%p19 bra 	$L__BB1_24;
	add.s32 	%r95, %r36, %r15;
	mad.lo.s32 	%r96, %r95, %r43, %r3;
	mad.lo.s32 	%r97, %r96, %r46, %r114;
	mad.lo.s32 	%r98, %r97, %r47, %r121;
	mul.wide.s32 	%rd12, %r98, 4;
	add.s64 	%rd13, %rd1, %rd12;
	ld.global.nc.f32 	%f27, [%rd13];
	add.f32 	%f42, %f42, %f27;
$L__BB1_24:
	setp.eq.s32 	%p20, %r6, 1;
	@%p20 bra 	$L__BB1_32;
	add.s32 	%r37, %r34, %r53;
	sub.s32 	%r38, %r5, %r37;
	rem.s32 	%r99, %r38, %r49;
	setp.ne.s32 	%p21, %r99, 0;
	@%p21 bra 	$L__BB1_28;
	div.s32 	%r39, %r38, %r49;
	setp.ge.u32 	%p22, %r39, %r55;
	@%p22 bra 	$L__BB1_28;
	add.s32 	%r100, %r39, %r15;
	mad.lo.s32 	%r101, %r100, %r43, %r3;
	mad.lo.s32 	%r102, %r101, %r46, %r114;
	mad.lo.s32 	%r103, %r102, %r47, %r121;
	add.s32 	%r104, %r103, 1;
	mul.wide.s32 	%rd14, %r104, 4;
	add.s64 	%rd15, %rd1, %rd14;
	ld.global.nc.f32 	%f28, [%rd15];
	add.f32 	%f42, %f42, %f28;
$L__BB1_28:
	setp.eq.s32 	%p23, %r6, 2;
	@%p23 bra 	$L__BB1_32;
	add.s32 	%r105, %r37, %r53;
	sub.s32 	%r40, %r5, %r105;
	rem.s32 	%r106, %r40, %r49;
	setp.ne.s32 	%p24, %r106, 0;
	@%p24 bra 	$L__BB1_32;
	div.s32 	%r41, %r40, %r49;
	setp.ge.u32 	%p25, %r41, %r55;
	@%p25 bra 	$L__BB1_32;
	add.s32 	%r107, %r41, %r15;
	mad.lo.s32 	%r108, %r107, %r43, %r3;
	mad.lo.s32 	%r109, %r108, %r46, %r114;
	mad.lo.s32 	%r110, %r109, %r47, %r121;
	add.s32 	%r111, %r110, 2;
	mul.wide.s32 	%rd16, %r111, 4;
	add.s64 	%rd17, %rd1, %rd16;
	ld.global.nc.f32 	%f29, [%rd17];
	add.f32 	%f42, %f42, %f29;
$L__BB1_32:
	add.s32 	%r114, %r114, 1;
	setp.ne.s32 	%p26, %r114, %r46;
	@%p26 bra 	$L__BB1_3;
$L__BB1_33:
	ld.param.u64 	%rd21, [_ZN36_GLOBAL__N__b24f06c3_4_k_cu_d9c7ba4c13col2im_kernelILi256EEEvPKfPfiiiiiiiiiiiii_param_1];
	cvta.to.global.u64 	%rd18, %rd21;
	mul.wide.s32 	%rd19, %r1, 4;
	add.s64 	%rd20, %rd18, %rd19;
	ld.global.f32 	%f30, [%rd20];
	add.f32 	%f31, %f42, %f30;
	st.global.f32 	[%rd20], %f31;
$L__BB1_34:
	ret;

}
.entry _ZN36_GLOBAL__N__b24f06c3_4_k_cu_d9c7ba4c16transpose_kernelILi256EEEvPKfPfii(
	.param .u64 .ptr .align 1 _ZN36_GLOBAL__N__b24f06c3_4_k_cu_d9c7ba4c16transpose_kernelILi256EEEvPKfPfii_param_0,
	.param .u64 .ptr .align 1 _ZN36_GLOBAL__N__b24f06c3_4_k_cu_d9c7ba4c16transpose_kernelILi256EEEvPKfPfii_param_1,
	.param .u32 _ZN36_GLOBAL__N__b24f06c3_4_k_cu_d9c7ba4c16transpose_kernelILi256EEEvPKfPfii_param_2,
	.param .u32 _ZN36_GLOBAL__N__b24f06c3_4_k_cu_d9c7ba4c16transpose_kernelILi256EEEvPKfPfii_param_3
)
{
	.reg .pred 	%p<2>;
	.reg .b32 	%r<12>;
	.reg .b32 	%f<2>;
	.reg .b64 	%rd<9>;

	ld.param.u64 	%rd1, [_ZN36_GLOBAL__N__b24f06c3_4_k_cu_d9c7ba4c16transpose_kernelILi256EEEvPKfPfii_param_0];
	ld.param.u64 	%rd2, [_ZN36_GLOBAL__N__b24f06c3_4_k_cu_d9c7ba4c16transpose_kernelILi256EEEvPKfPfii_param_1];
	ld.param.u32 	%r2, [_ZN36_GLOBAL__N__b24f06c3_4_k_cu_d9c7ba4c16transpose_kernelILi256EEEvPKfPfii_param_2];
	ld.param.u32 	%r3, [_ZN36_GLOBAL__N__b24f06c3_4_k_cu_d9c7ba4c16transpose_kernelILi256EEEvPKfPfii_param_3];
	mov.u32 	%r4, %ctaid.x;
	mov.u32 	%r5, %ntid.x;
	mov.u32 	%r6, %tid.x;
	mad.lo.s32 	%r1, %r4, %r5, %r6;
	mul.lo.s32 	%r7, %r3, %r2;
	setp.ge.s32 	%p1, %r1, %r7;
	@%p1 bra 	$L__BB2_2;
	cvta.to.global.u64 	%rd3, %rd1;
	cvta.to.global.u64 	%rd4, %rd2;
	div.s32 	%r8, %r1, %r3;
	mul.lo.s32 	%r9, %r8, %r3;
	sub.s32 	%r10, %r1, %r9;
	mul.wide.s32 	%rd5, %r1, 4;
	add.s64 	%rd6, %rd3, %rd5;
	ld.global.nc.f32 	%f1, [%rd6];
	mad.lo.s32 	%r11, %r10, %r2, %r8;
	mul.wide.s32 	%rd7, %r11, 4;
	add.s64 	%rd8, %rd4, %rd7;
	st.global.f32 	[%rd8], %f1;
$L__BB2_2:
	ret;

}
.entry _ZN36_GLOBAL__N__b24f06c3_4_k_cu_d9c7ba4c16reduce_db_kernelILi256EEEvPKfPfii(
	.param .u64 .ptr .align 1 _ZN36_GLOBAL__N__b24f06c3_4_k_cu_d9c7ba4c16reduce_db_kernelILi256EEEvPKfPfii_param_0,
	.param .u64 .ptr .align 1 _ZN36_GLOBAL__N__b24f06c3_4_k_cu_d9c7ba4c16reduce_db_kernelILi256EEEvPKfPfii_param_1,
	.param .u32 _ZN36_GLOBAL__N__b24f06c3_4_k_cu_d9c7ba4c16reduce_db_kernelILi256EEEvPKfPfii_param_2,
	.param .u32 _ZN36_GLOBAL__N__b24f06c3_4_k_cu_d9c7ba4c16reduce_db_kernelILi256EEEvPKfPfii_param_3
)
{
	.reg .pred 	%p<2>;
	.reg .b32 	%r<9>;
	.reg .b32 	%f<3>;
	.reg .b64 	%rd<9>;

	ld.param.u64 	%rd1, [_ZN36_GLOBAL__N__b24f06c3_4_k_cu_d9c7ba4c16reduce_db_kernelILi256EEEvPKfPfii_param_0];
	ld.param.u64 	%rd2, [_ZN36_GLOBAL__N__b24f06c3_4_k_cu_d9c7ba4c16reduce_db_kernelILi256EEEvPKfPfii_param_1];
	ld.param.u32 	%r3, [_ZN36_GLOBAL__N__b24f06c3_4_k_cu_d9c7ba4c16reduce_db_kernelILi256EEEvPKfPfii_param_2];
	ld.param.u32 	%r2, [_ZN36_GLOBAL__N__b24f06c3_4_k_cu_d9c7ba4c16reduce_db_kernelILi256EEEvPKfPfii_param_3];
	mov.u32 	%r4, %ctaid.x;
	mov.u32 	%r5, %ntid.x;
	mov.u32 	%r6, %tid.x;
	mad.lo.s32 	%r1, %r4, %r5, %r6;
	mul.lo.s32 	%r7, %r2, %r3;
	setp.ge.s32 	%p1, %r1, %r7;
	@%p1 bra 	$L__BB3_2;
	cvta.to.global.u64 	%rd3, %rd1;
	cvta.to.global.u64 	%rd4, %rd2;
	rem.s32 	%r8, %r1, %r2;
	mul.wide.s32 	%rd5, %r8, 4;
	add.s64 	%rd6, %rd4, %rd5;
	mul.wide.s32 	%rd7, %r1, 4;
	add.s64 	%rd8, %rd3, %rd7;
	ld.global.nc.f32 	%f1, [%rd8];
	atom.global.add.f32 	%f2, [%rd6], %f1;
$L__BB3_2:
	ret;

}


// ===== COMPILED SASS (sm_100) =====

	.target	sm_100

	.elftype	@"ET_EXEC"


//--------------------- .note.nv.tkinfo           --------------------------
	.section	.note.nv.tkinfo,"",@"SHT_NOTE"
	.sectionflags	@"SHF_NOTE_NV_TKINFO"
	.tkinfo
        /*0018*/ 	.word	0x00000002
        /*0030*/ 	.string	""
        /*0030*/ 	.string	"ptxas"
        /*0030*/ 	.string	"Cuda compilation tools, release 13.0, V13.0.88"
        /*0030*/ 	.string	"Build cuda_13.0.r13.0/compiler.36424714_0"
        /*0030*/ 	.string	"-arch sm_100 -m 64 "



//--------------------- .note.nv.cuinfo           --------------------------
	.section	.note.nv.cuinfo,"",@"SHT_NOTE"
	.sectionflags	@"SHF_NOTE_NV_CUINFO"
        /*0018*/ 	.short	0x0002
        /*001a*/ 	.short	0x0064
        /*001c*/ 	.short	0x0082
	.zero		2


//--------------------- .nv.info                  --------------------------
	.section	.nv.info,"",@"SHT_CUDA_INFO"
	.align	4


	//----- nvinfo : EIATTR_REGCOUNT
	.align		4
        /*0000*/ 	.byte	0x04, 0x2f
        /*0002*/ 	.short	(.L_1 - .L_0)
	.align		4
.L_0:
        /*0004*/ 	.word	index@(_ZN36_GLOBAL__N__b24f06c3_4_k_cu_d9c7ba4c13im2col_kernelILi256EEEvPKfPfiiiiiiiiiiiii)
        /*0008*/ 	.word	0x00000014


	//----- nvinfo : EIATTR_FRAME_SIZE
	.align		4
.L_1:
        /*000c*/ 	.byte	0x04, 0x11
        /*000e*/ 	.short	(.L_3 - .L_2)
	.align		4
.L_2:
        /*0010*/ 	.word	index@(_ZN36_GLOBAL__N__b24f06c3_4_k_cu_d9c7ba4c13im2col_kernelILi256EEEvPKfPfiiiiiiiiiiiii)
        /*0014*/ 	.word	0x00000000


	//----- nvinfo : EIATTR_REGCOUNT
	.align		4
.L_3:
        /*0018*/ 	.byte	0x04, 0x2f
        /*001a*/ 	.short	(.L_5 - .L_4)
	.align		4
.L_4:
        /*001c*/ 	.word	index@(_ZN36_GLOBAL__N__b24f06c3_4_k_cu_d9c7ba4c13col2im_kernelILi256EEEvPKfPfiiiiiiiiiiiii)
        /*0020*/ 	.word	0x0000001c


	//----- nvinfo : EIATTR_FRAME_SIZE
	.align		4
.L_5:
        /*0024*/ 	.byte	0x04, 0x11
        /*0026*/ 	.short	(.L_7 - .L_6)
	.align		4
.L_6:
        /*0028*/ 	.word	index@(_ZN36_GLOBAL__N__b24f06c3_4_k_cu_d9c7ba4c13col2im_kernelILi256EEEvPKfPfiiiiiiiiiiiii)
        /*002c*/ 	.word	0x00000000


	//----- nvinfo : EIATTR_REGCOUNT
	.align		4
.L_7:
        /*0030*/ 	.byte	0x04, 0x2f
        /*0032*/ 	.short	(.L_9 - .L_8)
	.align		4
.L_8:
        /*0034*/ 	.word	index@(_ZN36_GLOBAL__N__b24f06c3_4_k_cu_d9c7ba4c16transpose_kernelILi256EEEvPKfPfii)
        /*0038*/ 	.word	0x00000010


	//----- nvinfo : EIATTR_FRAME_SIZE
	.align		4
.L_9:
        /*003c*/ 	.byte	0x04, 0x11
        /*003e*/ 	.short	(.L_11 - .L_10)
	.align		4
.L_10:
        /*0040*/ 	.word	index@(_ZN36_GLOBAL__N__b24f06c3_4_k_cu_d9c7ba4c16transpose_kernelILi256EEEvPKfPfii)
        /*0044*/ 	.word	0x00000000


	//----- nvinfo : EIATTR_REGCOUNT
	.align		4
.L_11:
        /*0048*/ 	.byte	0x04, 0x2f
        /*004a*/ 	.short	(.L_13 - .L_12)
	.align		4
.L_12:
        /*004c*/ 	.word	index@(_ZN36_GLOBAL__N__b24f06c3_4_k_cu_d9c7ba4c16reduce_db_kernelILi256EEEvPKfPfii)
        /*0050*/ 	.word	0x00000012


	//----- nvinfo : EIATTR_FRAME_SIZE
	.align		4
.L_13:
        /*0054*/ 	.byte	0x04, 0x11
        /*0056*/ 	.short	(.L_15 - .L_14)
	.align		4
.L_14:
        /*0058*/ 	.word	index@(_ZN36_GLOBAL__N__b24f06c3_4_k_cu_d9c7ba4c16reduce_db_kernelILi256EEEvPKfPfii)
        /*005c*/ 	.word	0x00000000


	//----- nvinfo : EIATTR_MIN_STACK_SIZE
	.align		4
.L_15:
        /*0060*/ 	.byte	0x04, 0x12
        /*0062*/ 	.short	(.L_17 - .L_16)
	.align		4
.L_16:
        /*0064*/ 	.word	index@(_ZN36_GLOBAL__N__b24f06c3_4_k_cu_d9c7ba4c16reduce_db_kernelILi256EEEvPKfPfii)
        /*0068*/ 	.word	0x00000000


	//----- nvinfo : EIATTR_MIN_STACK_SIZE
	.align		4
.L_17:
        /*006c*/ 	.byte	0x04, 0x12
        /*006e*/ 	.short	(.L_19 - .L_18)
	.align		4
.L_18:
        /*0070*/ 	.word	index@(_ZN36_GLOBAL__N__b24f06c3_4_k_cu_d9c7ba4c16transpose_kernelILi256EEEvPKfPfii)
        /*0074*/ 	.word	0x00000000


	//----- nvinfo : EIATTR_MIN_STACK_SIZE
	.align		4
.L_19:
        /*0078*/ 	.byte	0x04, 0x12
        /*007a*/ 	.short	(.L_21 - .L_20)
	.align		4
.L_20:
        /*007c*/ 	.word	index@(_ZN36_GLOBAL__N__b24f06c3_4_k_cu_d9c7ba4c13col2im_kernelILi256EEEvPKfPfiiiiiiiiiiiii)
        /*0080*/ 	.word	0x00000000


	//----- nvinfo : EIATTR_MIN_STACK_SIZE
	.align		4
.L_21:
        /*0084*/ 	.byte	0x04, 0x12
        /*0086*/ 	.short	(.L_23 - .L_22)
	.align		4
.L_22:
        /*0088*/ 	.word	index@(_ZN36_GLOBAL__N__b24f06c3_4_k_cu_d9c7ba4c13im2col_kernelILi256EEEvPKfPfiiiiiiiiiiiii)
        /*008c*/ 	.word	0x00000000
.L_23:


//--------------------- .nv.compat                --------------------------
	.section	.nv.compat,"",@"SHT_CUDA_COMPAT_INFO"
	.align	4
        /*0000*/ 	.byte	0x02, 0x09, 0x00, 0x00, 0x02, 0x02, 0x01, 0x00, 0x02, 0x05, 0x05, 0x00, 0x03, 0x07, 0x01, 0x01
        /*0010*/ 	.byte	0x02, 0x03, 0x00, 0x00, 0x02, 0x06, 0x01, 0x00, 0x04, 0x0b, 0x08, 0x00, 0x09, 0x00, 0x00, 0x00
        /*0020*/ 	.byte	0x00, 0x00, 0x00, 0x00


//--------------------- .nv.info._ZN36_GLOBAL__N__b24f06c3_4_k_cu_d9c7ba4c16reduce_db_kernelILi256EEEvPKfPfii --------------------------
	.section	.nv.info._ZN36_GLOBAL__N__b24f06c3_4_k_cu_d9c7ba4c16reduce_db_kernelILi256EEEvPKfPfii,"",@"SHT_CUDA_INFO"
	.sectionflags	@""
	.align	4


	//----- nvinfo : EIATTR_CUDA_API_VERSION
	.align		4
        /*0000*/ 	.byte	0x04, 0x37
        /*0002*/ 	.short	(.L_25 - .L_24)
.L_24:
        /*0004*/ 	.word	0x00000082


	//----- nvinfo : EIATTR_KPARAM_INFO
	.align		4
.L_25:
        /*0008*/ 	.byte	0x04, 0x17
        /*000a*/ 	.short	(.L_27 - .L_26)
.L_26:
        /*000c*/ 	.word	0x00000000
        /*0010*/ 	.short	0x0003
        /*0012*/ 	.short	0x0014
        /*0014*/ 	.byte	0x00, 0xf0, 0x11, 0x00


	//----- nvinfo : EIATTR_KPARAM_INFO
	.align		4
.L_27:
        /*0018*/ 	.byte	0x04, 0x17
        /*001a*/ 	.short	(.L_29 - .L_28)
.L_28:
        /*001c*/ 	.word	0x00000000
        /*0020*/ 	.short	0x0002
        /*0022*/ 	.short	0x0010
        /*0024*/ 	.byte	0x00, 0xf0, 0x11, 0x00


	//----- nvinfo : EIATTR_KPARAM_INFO
	.align		4
.L_29:
        /*0028*/ 	.byte	0x04, 0x17
        /*002a*/ 	.short	(.L_31 - .L_30)
.L_30:
        /*002c*/ 	.word	0x00000000
        /*0030*/ 	.short	0x0001
        /*0032*/ 	.short	0x0008
        /*0034*/ 	.byte	0x00, 0xf5, 0x21, 0x00


	//----- nvinfo : EIATTR_KPARAM_INFO
	.align		4
.L_31:
        /*0038*/ 	.byte	0x04, 0x17
        /*003a*/ 	.short	(.L_33 - .L_32)
.L_32:
        /*003c*/ 	.word	0x00000000
        /*0040*/ 	.short	0x0000
        /*0042*/ 	.short	0x0000
        /*0044*/ 	.byte	0x00, 0xf5, 0x21, 0x00


	//----- nvinfo : EIATTR_SPARSE_MMA_MASK
	.align		4
.L_33:
        /*0048*/ 	.byte	0x03, 0x50
        /*004a*/ 	.short	0x0000


	//----- nvinfo : EIATTR_MAXREG_COUNT
	.align		4
        /*004c*/ 	.byte	0x03, 0x1b
        /*004e*/ 	.short	0x00ff


	//----- nvinfo : EIATTR_MERCURY_ISA_VERSION
	.align		4
        /*0050*/ 	.byte	0x03, 0x5f
        /*0052*/ 	.short	0x0101


	//----- nvinfo : EIATTR_VRC_CTA_INIT_COUNT
	.align		4
        /*0054*/ 	.byte	0x02, 0x4a
	.zero		1
	.zero		1


	//----- nvinfo : EIATTR_EXIT_INSTR_OFFSETS
	.align		4
        /*0058*/ 	.byte	0x04, 0x1c
        /*005a*/ 	.short	(.L_35 - .L_34)


	//   ....[0]....
.L_34:
        /*005c*/ 	.word	0x00000080


	//   ....[1]....
        /*0060*/ 	.word	0x00000250


	//----- nvinfo : EIATTR_CBANK_PARAM_SIZE
	.align		4
.L_35:
        /*0064*/ 	.byte	0x03, 0x19
        /*0066*/ 	.short	0x0018


	//----- nvinfo : EIATTR_PARAM_CBANK
	.align		4
        /*0068*/ 	.byte	0x04, 0x0a
        /*006a*/ 	.short	(.L_37 - .L_36)
	.align		4
.L_36:
        /*006c*/ 	.word	index@(.nv.constant0._ZN36_GLOBAL__N__b24f06c3_4_k_cu_d9c7ba4c16reduce_db_kernelILi256EEEvPKfPfii)
        /*0070*/ 	.short	0x0380
        /*0072*/ 	.short	0x0018


	//----- nvinfo : EIATTR_SW_WAR
	.align		4
.L_37:
        /*0074*/ 	.byte	0x04, 0x36
        /*0076*/ 	.short	(.L_39 - .L_38)
.L_38:
        /*0078*/ 	.word	0x00000008
.L_39:


//--------------------- .nv.info._ZN36_GLOBAL__N__b24f06c3_4_k_cu_d9c7ba4c16transpose_kernelILi256EEEvPKfPfii --------------------------
	.section	.nv.info._ZN36_GLOBAL__N__b24f06c3_4_k_cu_d9c7ba4c16transpose_kernelILi256EEEvPKfPfii,"",@"SHT_CUDA_INFO"
	.sectionflags	@""
	.align	4


	//----- nvinfo : EIATTR_CUDA_API_VERSION
	.align		4
        /*0000*/ 	.byte	0x04, 0x37
        /*0002*/ 	.short	(.L_41 - .L_40)
.L_40:
        /*0004*/ 	.word	0x00000082


	//----- nvinfo : EIATTR_KPARAM_INFO
	.align		4
.L_41:
        /*0008*/ 	.byte	0x04, 0x17
        /*000a*/ 	.short	(.L_43 - .L_42)
.L_42:
        /*000c*/ 	.word	0x00000000
        /*0010*/ 	.short	0x0003
        /*0012*/ 	.short	0x0014
        /*0014*/ 	.byte	0x00, 0xf0, 0x11, 0x00


	//----- nvinfo : EIATTR_KPARAM_INFO
	.align		4
.L_43:
        /*0018*/ 	.byte	0x04, 0x17
        /*001a*/ 	.short	(.L_45 - .L_44)
.L_44:
        /*001c*/ 	.word	0x00000000
        /*0020*/ 	.short	0x0002
        /*0022*/ 	.short	0x0010
        /*0024*/ 	.byte	0x00, 0xf0, 0x11, 0x00


	//----- nvinfo : EIATTR_KPARAM_INFO
	.align		4
.L_45:
        /*0028*/ 	.byte	0x04, 0x17
        /*002a*/ 	.short	(.L_47 - .L_46)
.L_46:
        /*002c*/ 	.word	0x00000000
        /*0030*/ 	.short	0x0001
        /*0032*/ 	.short	0x0008
        /*0034*/ 	.byte	0x00, 0xf5, 0x21, 0x00


	//----- nvinfo : EIATTR_KPARAM_INFO
	.align		4
.L_47:
        /*0038*/ 	.byte	0x04, 0x17
        /*003a*/ 	.short	(.L_49 - .L_48)
.L_48:
        /*003c*/ 	.word	0x00000000
        /*0040*/ 	.short	0x0000
        /*0042*/ 	.short	0x0000
        /*0044*/ 	.byte	0x00, 0xf5, 0x21, 0x00


	//----- nvinfo : EIATTR_SPARSE_MMA_MASK
	.align		4
.L_49:
        /*0048*/ 	.byte	0x03, 0x50
        /*004a*/ 	.short	0x0000


	//----- nvinfo : EIATTR_MAXREG_COUNT
	.align		4
        /*004c*/ 	.byte	0x03, 0x1b
        /*004e*/ 	.short	0x00ff


	//----- nvinfo : EIATTR_MERCURY_ISA_VERSION
	.align		4
        /*0050*/ 	.byte	0x03, 0x5f
        /*0052*/ 	.short	0x0101


	//----- nvinfo : EIATTR_VRC_CTA_INIT_COUNT
	.align		4
        /*0054*/ 	.byte	0x02, 0x4a
	.zero		1
	.zero		1


	//----- nvinfo : EIATTR_EXIT_INSTR_OFFSETS
	.align		4
        /*0058*/ 	.byte	0x04, 0x1c
        /*005a*/ 	.short	(.L_51 - .L_50)


	//   ....[0]....
.L_50:
        /*005c*/ 	.word	0x00000080


	//   ....[1]....
        /*0060*/ 	.word	0x000002a0


	//----- nvinfo : EIATTR_CBANK_PARAM_SIZE
	.align		4
.L_51:
        /*0064*/ 	.byte	0x03, 0x19
        /*0066*/ 	.short	0x0018


	//----- nvinfo : EIATTR_PARAM_CBANK
	.align		4
        /*0068*/ 	.byte	0x04, 0x0a
        /*006a*/ 	.short	(.L_53 - .L_52)
	.align		4
.L_52:
        /*006c*/ 	.word	index@(.nv.constant0._ZN36_GLOBAL__N__b24f06c3_4_k_cu_d9c7ba4c16transpose_kernelILi256EEEvPKfPfii)
        /*0070*/ 	.short	0x0380
        /*0072*/ 	.short	0x0018


	//----- nvinfo : EIATTR_SW_WAR
	.align		4
.L_53:
        /*0074*/ 	.byte	0x04, 0x36
        /*0076*/ 	.short	(.L_55 - .L_54)
.L_54:
        /*0078*/ 	.word	0x00000008
.L_55:


//--------------------- .nv.info._ZN36_GLOBAL__N__b24f06c3_4_k_cu_d9c7ba4c13col2im_kernelILi256EEEvPKfPfiiiiiiiiiiiii --------------------------
	.section	.nv.info._ZN36_GLOBAL__N__b24f06c3_4_k_cu_d9c7ba4c13col2im_kernelILi256EEEvPKfPfiiiiiiiiiiiii,"",@"SHT_CUDA_INFO"
	.sectionflags	@""
	.align	4


	//----- nvinfo : EIATTR_CUDA_API_VERSION
	.align		4
        /*0000*/ 	.byte	0x04, 0x37
        /*0002*/ 	.short	(.L_57 - .L_56)
.L_56:
        /*0004*/ 	.word	0x00000082


	//----- nvinfo : EIATTR_KPARAM_INFO
	.align		4
.L_57:
        /*0008*/ 	.byte	0x04, 0x17
        /*000a*/ 	.short	(.L_59 - .L_58)
.L_58:
        /*000c*/ 	.word	0x00000000
        /*0010*/ 	.short	0x000e
        /*0012*/ 	.short	0x0040
        /*0014*/ 	.byte	0x00, 0xf0, 0x11, 0x00


	//----- nvinfo : EIATTR_KPARAM_INFO
	.align		4
.L_59:
        /*0018*/ 	.byte	0x04, 0x17
        /*001a*/ 	.short	(.L_61 - .L_60)
.L_60:
        /*001c*/ 	.word	0x00000000
        /*0020*/ 	.short	0x000d
        /*0022*/ 	.short	0x003c
        /*0024*/ 	.byte	0x00, 0xf0, 0x11, 0x00


	//----- nvinfo : EIATTR_KPARAM_INFO
	.align		4
.L_61:
        /*0028*/ 	.byte	0x04, 0x17
        /*002a*/ 	.short	(.L_63 - .L_62)
.L_62:
        /*002c*/ 	.word	0x00000000
        /*0030*/ 	.short	0x000c
        /*0032*/ 	.short	0x0038
        /*0034*/ 	.byte	0x00, 0xf0, 0x11, 0x00


	//----- nvinfo : EIATTR_KPARAM_INFO
	.align		4
.L_63:
        /*0038*/ 	.byte	0x04, 0x17
        /*003a*/ 	.short	(.L_65 - .L_64)
.L_64:
        /*003c*/ 	.word	0x00000000
        /*0040*/ 	.short	0x000b
        /*0042*/ 	.short	0x0034
        /*0044*/ 	.byte	0x00, 0xf0, 0x11, 0x00


	//----- nvinfo : EIATTR_KPARAM_INFO
	.align		4
.L_65:
        /*0048*/ 	.byte	0x04, 0x17
        /*004a*/ 	.short	(.L_67 - .L_66)
.L_66:
        /*004c*/ 	.word	0x00000000
        /*0050*/ 	.short	0x000a
        /*0052*/ 	.short	0x0030
        /*0054*/ 	.byte	0x00, 0xf0, 0x11, 0x00


	//----- nvinfo : EIATTR_KPARAM_INFO
	.align		4
.L_67:
        /*0058*/ 	.byte	0x04, 0x17
        /*005a*/ 	.short	(.L_69 - .L_68)
.L_68:
        /*005c*/ 	.word	0x00000000
        /*0060*/ 	.short	0x0009
        /*0062*/ 	.short	0x002c
        /*0064*/ 	.byte	0x00, 0xf0, 0x11, 0x00


	//----- nvinfo : EIATTR_KPARAM_INFO
	.align		4
.L_69:
        /*0068*/ 	.byte	0x04, 0x17
        /*006a*/ 	.short	(.L_71 - .L_70)
.L_70:
        /*006c*/ 	.word	0x00000000
        /*0070*/ 	.short	0x0008
        /*0072*/ 	.short	0x0028
        /*0074*/ 	.byte	0x00, 0xf0, 0x11, 0x00


	//----- nvinfo : EIATTR_KPARAM_INFO
	.align		4
.L_71:
        /*0078*/ 	.byte	0x04, 0x17
        /*007a*/ 	.short	(.L_73 - .L_72)
.L_72:
        /*007c*/ 	.word	0x00000000
        /*0080*/ 	.short	0x0007
        /*0082*/ 	.short	0x0024
        /*0084*/ 	.byte	0x00, 0xf0, 0x11, 0x00


	//----- nvinfo : EIATTR_KPARAM_INFO
	.align		4
.L_73:
        /*0088*/ 	.byte	0x04, 0x17
        /*008a*/ 	.short	(.L_75 - .L_74)
.L_74:
        /*008c*/ 	.word	0x00000000
        /*0090*/ 	.short	0x0006
        /*0092*/ 	.short	0x0020
        /*0094*/ 	.byte	0x00, 0xf0, 0x11, 0x00


	//----- nvinfo : EIATTR_KPARAM_INFO
	.align		4
.L_75:
        /*0098*/ 	.byte	0x04, 0x17
        /*009a*/ 	.short	(.L_77 - .L_76)
.L_76:
        /*009c*/ 	.word	0x00000000
        /*00a0*/ 	.short	0x0005
        /*00a2*/ 	.short	0x001c
        /*00a4*/ 	.byte	0x00, 0xf0, 0x11, 0x00


	//----- nvinfo : EIATTR_KPARAM_INFO
	.align		4
.L_77:
        /*00a8*/ 	.byte	0x04, 0x17
        /*00aa*/ 	.short	(.L_79 - .L_78)
.L_78:
        /*00ac*/ 	.word	0x00000000
        /*00b0*/ 	.short	0x0004
        /*00b2*/ 	.short	0x0018
        /*00b4*/ 	.byte	0x00, 0xf0, 0x11, 0x00


	//----- nvinfo : EIATTR_KPARAM_INFO
	.align		4
.L_79:
        /*00b8*/ 	.byte	0x04, 0x17
        /*00ba*/ 	.short	(.L_81 - .L_80)
.L_80:
        /*00bc*/ 	.word	0x00000000
        /*00c0*/ 	.short	0x0003
        /*00c2*/ 	.short	0x0014
        /*00c4*/ 	.byte	0x00, 0xf0, 0x11, 0x00


	//----- nvinfo : EIATTR_KPARAM_INFO
	.align		4
.L_81:
        /*00c8*/ 	.byte	0x04, 0x17
        /*00ca*/ 	.short	(.L_83 - .L_82)
.L_82:
        /*00cc*/ 	.word	0x00000000
        /*00d0*/ 	.short	0x0002
        /*00d2*/ 	.short	0x0010
        /*00d4*/ 	.byte	0x00, 0xf0, 0x11, 0x00


	//----- nvinfo : EIATTR_KPARAM_INFO
	.align		4
.L_83:
        /*00d8*/ 	.byte	0x04, 0x17
        /*00da*/ 	.short	(.L_85 - .L_84)
.L_84:
        /*00dc*/ 	.word	0x00000000
        /*00e0*/ 	.short	0x0001
        /*00e2*/ 	.short	0x0008
        /*00e4*/ 	.byte	0x00, 0xf5, 0x21, 0x00


	//----- nvinfo : EIATTR_KPARAM_INFO
	.align		4
.L_85:
        /*00e8*/ 	.byte	0x04, 0x17
        /*00ea*/ 	.short	(.L_87 - .L_86)
.L_86:
        /*00ec*/ 	.word	0x00000000
        /*00f0*/ 	.short	0x0000
        /*00f2*/ 	.short	0x0000
        /*00f4*/ 	.byte	0x00, 0xf5, 0x21, 0x00


	//----- nvinfo : EIATTR_SPARSE_MMA_MASK
	.align		4
.L_87:
        /*00f8*/ 	.byte	0x03, 0x50
        /*00fa*/ 	.short	0x0000


	//----- nvinfo : EIATTR_MAXREG_COUNT
	.align		4
        /*00fc*/ 	.byte	0x03, 0x1b
        /*00fe*/ 	.short	0x00ff


	//----- nvinfo : EIATTR_MERCURY_ISA_VERSION
	.align		4
        /*0100*/ 	.byte	0x03, 0x5f
        /*0102*/ 	.short	0x0101


	//----- nvinfo : EIATTR_VRC_CTA_INIT_COUNT
	.align		4
        /*0104*/ 	.byte	0x02, 0x4a
	.zero		1
	.zero		1


	//----- nvinfo : EIATTR_EXIT_INSTR_OFFSETS
	.align		4
        /*0108*/ 	.byte	0x04, 0x1c
        /*010a*/ 	.short	(.L_89 - .L_88)


	//   ....[0]....
.L_88:
        /*010c*/ 	.word	0x000000a0


	//   ....[1]....
        /*0110*/ 	.word	0x00001d10


	//----- nvinfo : EIATTR_CRS_STACK_SIZE
	.align		4
.L_89:
        /*0114*/ 	.byte	0x04, 0x1e
        /*0116*/ 	.short	(.L_91 - .L_90)
.L_90:
        /*0118*/ 	.word	0x00000000


	//----- nvinfo : EIATTR_CBANK_PARAM_SIZE
	.align		4
.L_91:
        /*011c*/ 	.byte	0x03, 0x19
        /*011e*/ 	.short	0x0044


	//----- nvinfo : EIATTR_PARAM_CBANK
	.align		4
        /*0120*/ 	.byte	0x04, 0x0a
        /*0122*/ 	.short	(.L_93 - .L_92)
	.align		4
.L_92:
        /*0124*/ 	.word	index@(.nv.constant0._ZN36_GLOBAL__N__b24f06c3_4_k_cu_d9c7ba4c13col2im_kernelILi256EEEvPKfPfiiiiiiiiiiiii)
        /*0128*/ 	.short	0x0380
        /*012a*/ 	.short	0x0044


	//----- nvinfo : EIATTR_SW_WAR
	.align		4
.L_93:
        /*012c*/ 	.byte	0x04, 0x36
        /*012e*/ 	.short	(.L_95 - .L_94)
.L_94:
        /*0130*/ 	.word	0x00000008
.L_95:


//--------------------- .nv.info._ZN36_GLOBAL__N__b24f06c3_4_k_cu_d9c7ba4c13im2col_kernelILi256EEEvPKfPfiiiiiiiiiiiii --------------------------
	.section	.nv.info._ZN36_GLOBAL__N__b24f06c3_4_k_cu_d9c7ba4c13im2col_kernelILi256EEEvPKfPfiiiiiiiiiiiii,"",@"SHT_CUDA_INFO"
	.sectionflags	@""
	.align	4


	//----- nvinfo : EIATTR_CUDA_API_VERSION
	.align		4
        /*0000*/ 	.byte	0x04, 0x37
        /*0002*/ 	.short	(.L_97 - .L_96)
.L_96:
        /*0004*/ 	.word	0x00000082


	//----- nvinfo : EIATTR_KPARAM_INFO
	.align		4
.L_97:
        /*0008*/ 	.byte	0x04, 0x17
        /*000a*/ 	.short	(.L_99 - .L_98)
.L_98:
        /*000c*/ 	.word	0x00000000
        /*0010*/ 	.short	0x000e
        /*0012*/ 	.short	0x0040
        /*0014*/ 	.byte	0x00, 0xf0, 0x11, 0x00


	//----- nvinfo : EIATTR_KPARAM_INFO
	.align		4
.L_99:
        /*0018*/ 	.byte	0x04, 0x17
        /*001a*/ 	.short	(.L_101 - .L_100)
.L_100:
        /*001c*/ 	.word	0x00000000
        /*0020*/ 	.short	0x000d
        /*0022*/ 	.short	0x003c
        /*0024*/ 	.byte	0x00, 0xf0, 0x11, 0x00


	//----- nvinfo : EIATTR_KPARAM_INFO
	.align		4
.L_101:
        /*0028*/ 	.byte	0x04, 0x17
        /*002a*/ 	.short	(.L_103 - .L_102)
.L_102:
        /*002c*/ 	.word	0x00000000
        /*0030*/ 	.short	0x000c
        /*0032*/ 	.short	0x0038
        /*0034*/ 	.byte	0x00, 0xf0, 0x11, 0x00


	//----- nvinfo : EIATTR_KPARAM_INFO
	.align		4
.L_103:
        /*0038*/ 	.byte	0x04, 0x17
        /*003a*/ 	.short	(.L_105 - .L_104)
.L_104:
        /*003c*/ 	.word	0x00000000
        /*0040*/ 	.short	0x000b
        /*0042*/ 	.short	0x0034
        /*0044*/ 	.byte	0x00, 0xf0, 0x11, 0x00


	//----- nvinfo : EIATTR_KPARAM_INFO
	.align		4
.L_105:
        /*0048*/ 	.byte	0x04, 0x17
        /*004a*/ 	.short	(.L_107 - .L_106)
.L_106:
        /*004c*/ 	.word	0x00000000
        /*0050*/ 	.short	0x000a
        /*0052*/ 	.short	0x0030
        /*0054*/ 	.byte	0x00, 0xf0, 0x11, 0x00


	//----- nvinfo : EIATTR_KPARAM_INFO
	.align		4
.L_107:
        /*0058*/ 	.byte	0x04, 0x17
        /*005a*/ 	.short	(.L_109 - .L_108)
.L_108:
        /*005c*/ 	.word	0x00000000
        /*0060*/ 	.short	0x0009
        /*0062*/ 	.short	0x002c
        /*0064*/ 	.byte	0x00, 0xf0, 0x11, 0x00


	//----- nvinfo : EIATTR_KPARAM_INFO
	.align		4
.L_109:
        /*0068*/ 	.byte	0x04, 0x17
        /*006a*/ 	.short	(.L_111 - .L_110)
.L_110:
        /*006c*/ 	.word	0x00000000
        /*0070*/ 	.short	0x0008
        /*0072*/ 	.short	0x0028
        /*0074*/ 	.byte	0x00, 0xf0, 0x11, 0x00


	//----- nvinfo : EIATTR_KPARAM_INFO
	.align		4
.L_111:
        /*0078*/ 	.byte	0x04, 0x17
        /*007a*/ 	.short	(.L_113 - .L_112)
.L_112:
        /*007c*/ 	.word	0x00000000
        /*0080*/ 	.short	0x0007
        /*0082*/ 	.short	0x0024
        /*0084*/ 	.byte	0x00, 0xf0, 0x11, 0x00


	//----- nvinfo : EIATTR_KPARAM_INFO
	.align		4
.L_113:
        /*0088*/ 	.byte	0x04, 0x17
        /*008a*/ 	.short	(.L_115 - .L_114)
.L_114:
        /*008c*/ 	.word	0x00000000
        /*0090*/ 	.short	0x0006
        /*0092*/ 	.short	0x0020
        /*0094*/ 	.byte	0x00, 0xf0, 0x11, 0x00


	//----- nvinfo : EIATTR_KPARAM_INFO
	.align		4
.L_115:
        /*0098*/ 	.byte	0x04, 0x17
        /*009a*/ 	.short	(.L_117 - .L_116)
.L_116:
        /*009c*/ 	.word	0x00000000
        /*00a0*/ 	.short	0x0005
        /*00a2*/ 	.short	0x001c
        /*00a4*/ 	.byte	0x00, 0xf0, 0x11, 0x00


	//----- nvinfo : EIATTR_KPARAM_INFO
	.align		4
.L_117:
        /*00a8*/ 	.byte	0x04, 0x17
        /*00aa*/ 	.short	(.L_119 - .L_118)
.L_118:
        /*00ac*/ 	.word	0x00000000
        /*00b0*/ 	.short	0x0004
        /*00b2*/ 	.short	0x0018
        /*00b4*/ 	.byte	0x00, 0xf0, 0x11, 0x00


	//----- nvinfo : EIATTR_KPARAM_INFO
	.align		4
.L_119:
        /*00b8*/ 	.byte	0x04, 0x17
        /*00ba*/ 	.short	(.L_121 - .L_120)
.L_120:
        /*00bc*/ 	.word	0x00000000
        /*00c0*/ 	.short	0x0003
        /*00c2*/ 	.short	0x0014
        /*00c4*/ 	.byte	0x00, 0xf0, 0x11, 0x00


	//----- nvinfo : EIATTR_KPARAM_INFO
	.align		4
.L_121:
        /*00c8*/ 	.byte	0x04, 0x17
        /*00ca*/ 	.short	(.L_123 - .L_122)
.L_122:
        /*00cc*/ 	.word	0x00000000
        /*00d0*/ 	.short	0x0002
        /*00d2*/ 	.short	0x0010
        /*00d4*/ 	.byte	0x00, 0xf0, 0x11, 0x00


	//----- nvinfo : EIATTR_KPARAM_INFO
	.align		4
.L_123:
        /*00d8*/ 	.byte	0x04, 0x17
        /*00da*/ 	.short	(.L_125 - .L_124)
.L_124:
        /*00dc*/ 	.word	0x00000000
        /*00e0*/ 	.short	0x0001
        /*00e2*/ 	.short	0x0008
        /*00e4*/ 	.byte	0x00, 0xf5, 0x21, 0x00


	//----- nvinfo : EIATTR_KPARAM_INFO
	.align		4
.L_125:
        /*00e8*/ 	.byte	0x04, 0x17
        /*00ea*/ 	.short	(.L_127 - .L_126)
.L_126:
        /*00ec*/ 	.word	0x00000000
        /*00f0*/ 	.short	0x0000
        /*00f2*/ 	.short	0x0000
        /*00f4*/ 	.byte	0x00, 0xf5, 0x21, 0x00


	//----- nvinfo : EIATTR_SPARSE_MMA_MASK
	.align		4
.L_127:
        /*00f8*/ 	.byte	0x03, 0x50
        /*00fa*/ 	.short	0x0000


	//----- nvinfo : EIATTR_MAXREG_COUNT
	.align		4
        /*00fc*/ 	.byte	0x03, 0x1b
        /*00fe*/ 	.short	0x00ff


	//----- nvinfo : EIATTR_MERCURY_ISA_VERSION
	.align		4
        /*0100*/ 	.byte	0x03, 0x5f
        /*0102*/ 	.short	0x0101


	//----- nvinfo : EIATTR_VRC_CTA_INIT_COUNT
	.align		4
        /*0104*/ 	.byte	0x02, 0x4a
	.zero		1
	.zero		1


	//----- nvinfo : EIATTR_EXIT_INSTR_OFFSETS
	.align		4
        /*0108*/ 	.byte	0x04, 0x1c
        /*010a*/ 	.short	(.L_129 - .L_128)


	//   ....[0]....
.L_128:
        /*010c*/ 	.word	0x000000f0


	//   ....[1]....
        /*0110*/ 	.word	0x000009c0


	//----- nvinfo : EIATTR_CRS_STACK_SIZE
	.align		4
.L_129:
        /*0114*/ 	.byte	0x04, 0x1e
        /*0116*/ 	.short	(.L_131 - .L_130)
.L_130:
        /*0118*/ 	.word	0x00000000


	//----- nvinfo : EIATTR_CBANK_PARAM_SIZE
	.align		4
.L_131:
        /*011c*/ 	.byte	0x03, 0x19
        /*011e*/ 	.short	0x0044


	//----- nvinfo : EIATTR_PARAM_CBANK
	.align		4
        /*0120*/ 	.byte	0x04, 0x0a
        /*0122*/ 	.short	(.L_133 - .L_132)
	.align		4
.L_132:
        /*0124*/ 	.word	index@(.nv.constant0._ZN36_GLOBAL__N__b24f06c3_4_k_cu_d9c7ba4c13im2col_kernelILi256EEEvPKfPfiiiiiiiiiiiii)
        /*0128*/ 	.short	0x0380
        /*012a*/ 	.short	0x0044


	//----- nvinfo : EIATTR_SW_WAR
	.align		4
.L_133:
        /*012c*/ 	.byte	0x04, 0x36
        /*012e*/ 	.short	(.L_135 - .L_134)
.L_134:
        /*0130*/ 	.word	0x00000008
.L_135:


//--------------------- .nv.callgraph             --------------------------
	.section	.nv.callgraph,"",@"SHT_CUDA_CALLGRAPH"
	.align	4
	.sectionentsize	8
	.align		4
        /*0000*/ 	.word	0x00000000
	.align		4
        /*0004*/ 	.word	0xffffffff
	.align		4
        /*0008*/ 	.word	0x00000000
	.align		4
        /*000c*/ 	.word	0xfffffffe
	.align		4
        /*0010*/ 	.word	0x00000000
	.align		4
        /*0014*/ 	.word	0xfffffffd
	.align		4
        /*0018*/ 	.word	0x00000000
	.align		4
        /*001c*/ 	.word	0xfffffffc


//--------------------- .text._ZN36_GLOBAL__N__b24f06c3_4_k_cu_d9c7ba4c16reduce_db_kernelILi256EEEvPKfPfii --------------------------
	.section	.text._ZN36_GLOBAL__N__b24f06c3_4_k_cu_d9c7ba4c16reduce_db_kernelILi256EEEvPKfPfii,"ax",@progbits
	.align	128
.text._ZN36_GLOBAL__N__b24f06c3_4_k_cu_d9c7ba4c16reduce_db_kernelILi256EEEvPKfPfii:
        .type           _ZN36_GLOBAL__N__b24f06c3_4_k_cu_d9c7ba4c16reduce_db_kernelILi256EEEvPKfPfii,@function
        .size           _ZN36_GLOBAL__N__b24f06c3_4_k_cu_d9c7ba4c16reduce_db_kernelILi256EEEvPKfPfii,(.L_x_24 - _ZN36_GLOBAL__N__b24f06c3_4_k_cu_d9c7ba4c16reduce_db_kernelILi256EEEvPKfPfii)
        .other          _ZN36_GLOBAL__N__b24f06c3_4_k_cu_d9c7ba4c16reduce_db_kernelILi256EEEvPKfPfii,@"STO_CUDA_ENTRY STV_DEFAULT"
_ZN36_GLOBAL__N__b24f06c3_4_k_cu_d9c7ba4c16reduce_db_kernelILi256EEEvPKfPfii:
[----:B------:R-:W-:Y:S01]  /*0000*/  LDC R1, c[0x0][0x37c] ;  /* 0x0000df00ff017b82 */ /* 0x000fe20000000800 */
[----:B------:R-:W0:Y:S07]  /*0010*/  S2R R0, SR_TID.X ;  /* 0x0000000000007919 */ /* 0x000e2e0000002100 */
[----:B------:R-:W0:Y:S08]  /*0020*/  S2UR UR4, SR_CTAID.X ;  /* 0x00000000000479c3 */ /* 0x000e300000002500 */
[----:B------:R-:W0:Y:S08]  /*0030*/  LDC R9, c[0x0][0x360] ;  /* 0x0000d800ff097b82 */ /* 0x000e300000000800 */
[----:B------:R-:W1:Y:S01]  /*0040*/  LDC.64 R2, c[0x0][0x390] ;  /* 0x0000e400ff027b82 */ /* 0x000e620000000a00 */
[----:B0-----:R-:W-:-:S02]  /*0050*/  IMAD R9, R9, UR4, R0 ;  /* 0x0000000409097c24 */ /* 0x001fc4000f8e0200 */
[----:B-1----:R-:W-:-:S05]  /*0060*/  IMAD R2, R3, R2, RZ ;  /* 0x0000000203027224 */ /* 0x002fca00078e02ff */
[----:B------:R-:W-:-:S13]  /*0070*/  ISETP.GE.AND P0, PT, R9, R2, PT ;  /* 0x000000020900720c */ /* 0x000fda0003f06270 */
[----:B------:R-:W-:Y:S05]  /*0080*/  @P0 EXIT ;  /* 0x000000000000094d */ /* 0x000fea0003800000 */
[----:B------:R-:W0:Y:S01]  /*0090*/  LDC.64 R4, c[0x0][0x380] ;  /* 0x0000e000ff047b82 */ /* 0x000e220000000a00 */
[----:B------:R-:W1:Y:S01]  /*00a0*/  LDCU.64 UR4, c[0x0][0x358] ;  /* 0x00006b00ff0477ac */ /* 0x000e620008000a00 */
[----:B0-----:R-:W-:-:S05]  /*00b0*/  IMAD.WIDE R4, R9, 0x4, R4 ;  /* 0x0000000409047825 */ /* 0x001fca00078e0204 */
[----:B-1----:R0:W2:Y:S01]  /*00c0*/  LDG.E.CONSTANT R11, desc[UR4][R4.64] ;  /* 0x00000004040b7981 */ /* 0x0020a2000c1e9900 */
[----:B------:R-:W-:Y:S02]  /*00d0*/  IABS R13, R3 ;  /* 0x00000003000d7213 */ /* 0x000fe40000000000 */
[----:B------:R-:W-:Y:S02]  /*00e0*/  ISETP.GE.AND P2, PT, R9, RZ, PT ;  /* 0x000000ff0900720c */ /* 0x000fe40003f46270 */
[----:B------:R-:W1:Y:S01]  /*00f0*/  I2F.RP R0, R13 ;  /* 0x0000000d00007306 */ /* 0x000e620000209400 */
[----:B0-----:R-:W0:Y:S07]  /*0100*/  LDC.64 R4, c[0x0][0x388] ;  /* 0x0000e200ff047b82 */ /* 0x001e2e0000000a00 */
[----:B-1----:R-:W1:Y:S02]  /*0110*/  MUFU.RCP R0, R0 ;  /* 0x0000000000007308 */ /* 0x002e640000001000 */
[----:B-1----:R-:W-:-:S06]  /*0120*/  IADD3 R6, PT, PT, R0, 0xffffffe, RZ ;  /* 0x0ffffffe00067810 */ /* 0x002fcc0007ffe0ff */
[----:B------:R1:W3:Y:S02]  /*0130*/  F2I.FTZ.U32.TRUNC.NTZ R7, R6 ;  /* 0x0000000600077305 */ /* 0x0002e4000021f000 */
[----:B-1----:R-:W-:Y:S01]  /*0140*/  IMAD.MOV.U32 R6, RZ, RZ, RZ ;  /* 0x000000ffff067224 */ /* 0x002fe200078e00ff */
[----:B---3--:R-:W-:-:S05]  /*0150*/  IADD3 R2, PT, PT, RZ, -R7, RZ ;  /* 0x80000007ff027210 */ /* 0x008fca0007ffe0ff */
[----:B------:R-:W-:Y:S01]  /*0160*/  IMAD R15, R2, R13, RZ ;  /* 0x0000000d020f7224 */ /* 0x000fe200078e02ff */
[----:B------:R-:W-:-:S03]  /*0170*/  IABS R2, R9 ;  /* 0x0000000900027213 */ /* 0x000fc60000000000 */
[----:B------:R-:W-:-:S06]  /*0180*/  IMAD.HI.U32 R7, R7, R15, R6 ;  /* 0x0000000f07077227 */ /* 0x000fcc00078e0006 */
[----:B------:R-:W-:-:S05]  /*0190*/  IMAD.HI.U32 R7, R7, R2, RZ ;  /* 0x0000000207077227 */ /* 0x000fca00078e00ff */
[----:B------:R-:W-:-:S05]  /*01a0*/  IADD3 R7, PT, PT, -R7, RZ, RZ ;  /* 0x000000ff07077210 */ /* 0x000fca0007ffe1ff */
[----:B------:R-:W-:-:S05]  /*01b0*/  IMAD R0, R13, R7, R2 ;  /* 0x000000070d007224 */ /* 0x000fca00078e0202 */
[----:B------:R-:W-:-:S13]  /*01c0*/  ISETP.GT.U32.AND P0, PT, R13, R0, PT ;  /* 0x000000000d00720c */ /* 0x000fda0003f04070 */
[----:B------:R-:W-:Y:S01]  /*01d0*/  @!P0 IMAD.IADD R0, R0, 0x1, -R13 ;  /* 0x0000000100008824 */ /* 0x000fe200078e0a0d */
[----:B------:R-:W-:-:S04]  /*01e0*/  ISETP.NE.AND P0, PT, R3, RZ, PT ;  /* 0x000000ff0300720c */ /* 0x000fc80003f05270 */
[----:B------:R-:W-:-:S13]  /*01f0*/  ISETP.GT.U32.AND P1, PT, R13, R0, PT ;  /* 0x000000000d00720c */ /* 0x000fda0003f24070 */
[----:B------:R-:W-:-:S05]  /*0200*/  @!P1 IADD3 R0, PT, PT, R0, -R13, RZ ;  /* 0x8000000d00009210 */ /* 0x000fca0007ffe0ff */
[----:B------:R-:W-:Y:S01]  /*0210*/  @!P2 IMAD.MOV R0, RZ, RZ, -R0 ;  /* 0x000000ffff00a224 */ /* 0x000fe200078e0a00 */
[----:B------:R-:W-:-:S05]  /*0220*/  @!P0 LOP3.LUT R0, RZ, R3, RZ, 0x33, !PT ;  /* 0x00000003ff008212 */ /* 0x000fca00078e33ff */
[----:B0-----:R-:W-:-:S05]  /*0230*/  IMAD.WIDE R2, R0, 0x4, R4 ;  /* 0x0000000400027825 */ /* 0x001fca00078e0204 */
[----:B--2---:R-:W-:Y:S01]  /*0240*/  REDG.E.ADD.F32.FTZ.RN.STRONG.GPU desc[UR4][R2.64], R11 ;  /* 0x0000000b020079a6 */ /* 0x004fe2000c12f304 */
[----:B------:R-:W-:Y:S05]  /*0250*/  EXIT ;  /* 0x000000000000794d */ /* 0x000fea0003800000 */
.L_x_0:
[----:B------:R-:W-:-:S00]  /*0260*/  BRA `(.L_x_0) ;  /* 0xfffffffc00fc7947 */ /* 0x000fc0000383ffff */
[----:B------:R-:W-:-:S00]  /*0270*/  NOP ;  /* 0x0000000000007918 */ /* 0x000fc00000000000 */
        /* <DEDUP_REMOVED lines=8> */
.L_x_24:


//--------------------- .text._ZN36_GLOBAL__N__b24f06c3_4_k_cu_d9c7ba4c16transpose_kernelILi256EEEvPKfPfii --------------------------
	.section	.text._ZN36_GLOBAL__N__b24f06c3_4_k_cu_d9c7ba4c16transpose_kernelILi256EEEvPKfPfii,"ax",@progbits
	.align	128
.text._ZN36_GLOBAL__N__b24f06c3_4_k_cu_d9c7ba4c16transpose_kernelILi256EEEvPKfPfii:
        .type           _ZN36_GLOBAL__N__b24f06c3_4_k_cu_d9c7ba4c16transpose_kernelILi256EEEvPKfPfii,@function
        .size           _ZN36_GLOBAL__N__b24f06c3_4_k_cu_d9c7ba4c16transpose_kernelILi256EEEvPKfPfii,(.L_x_25 - _ZN36_GLOBAL__N__b24f06c3_4_k_cu_d9c7ba4c16transpose_kernelILi256EEEvPKfPfii)
        .other          _ZN36_GLOBAL__N__b24f06c3_4_k_cu_d9c7ba4c16transpose_kernelILi256EEEvPKfPfii,@"STO_CUDA_ENTRY STV_DEFAULT"
_ZN36_GLOBAL__N__b24f06c3_4_k_cu_d9c7ba4c16transpose_kernelILi256EEEvPKfPfii:
        /* <DEDUP_REMOVED lines=13> */
[----:B------:R-:W-:-:S04]  /*00d0*/  IABS R11, R3 ;  /* 0x00000003000b7213 */ /* 0x000fc80000000000 */
[----:B------:R-:W1:Y:S01]  /*00e0*/  I2F.RP R8, R11 ;  /* 0x0000000b00087306 */ /* 0x000e620000209400 */
[----:B0-----:R-:W-:-:S07]  /*00f0*/  IABS R4, R0 ;  /* 0x0000000000047213 */ /* 0x001fce0000000000 */
[----:B-1----:R-:W0:Y:S02]  /*0100*/  MUFU.RCP R8, R8 ;  /* 0x0000000800087308 */ /* 0x002e240000001000 */
[----:B0-----:R-:W-:-:S06]  /*0110*/  IADD3 R6, PT, PT, R8, 0xffffffe, RZ ;  /* 0x0ffffffe08067810 */ /* 0x001fcc0007ffe0ff */
[----:B------:R0:W1:Y:S02]  /*0120*/  F2I.FTZ.U32.TRUNC.NTZ R7, R6 ;  /* 0x0000000600077305 */ /* 0x000064000021f000 */
[----:B0-----:R-:W-:Y:S01]  /*0130*/  IMAD.MOV.U32 R6, RZ, RZ, RZ ;  /* 0x000000ffff067224 */ /* 0x001fe200078e00ff */
[----:B-1----:R-:W-:-:S05]  /*0140*/  IADD3 R10, PT, PT, RZ, -R7, RZ ;  /* 0x80000007ff0a7210 */ /* 0x002fca0007ffe0ff */
[----:B------:R-:W-:-:S04]  /*0150*/  IMAD R13, R10, R11, RZ ;  /* 0x0000000b0a0d7224 */ /* 0x000fc800078e02ff */
[----:B------:R-:W-:-:S06]  /*0160*/  IMAD.HI.U32 R7, R7, R13, R6 ;  /* 0x0000000d07077227 */ /* 0x000fcc00078e0006 */
[----:B------:R-:W-:-:S05]  /*0170*/  IMAD.HI.U32 R7, R7, R4, RZ ;  /* 0x0000000407077227 */ /* 0x000fca00078e00ff */
[----:B------:R-:W-:-:S05]  /*0180*/  IADD3 R5, PT, PT, -R7, RZ, RZ ;  /* 0x000000ff07057210 */ /* 0x000fca0007ffe1ff */
[----:B------:R-:W-:-:S05]  /*0190*/  IMAD R4, R11, R5, R4 ;  /* 0x000000050b047224 */ /* 0x000fca00078e0204 */
[----:B------:R-:W-:-:S13]  /*01a0*/  ISETP.GT.U32.AND P2, PT, R11, R4, PT ;  /* 0x000000040b00720c */ /* 0x000fda0003f44070 */
[----:B------:R-:W-:Y:S01]  /*01b0*/  @!P2 IMAD.IADD R4, R4, 0x1, -R11 ;  /* 0x000000010404a824 */ /* 0x000fe200078e0a0b */
[----:B------:R-:W-:Y:S02]  /*01c0*/  @!P2 IADD3 R7, PT, PT, R7, 0x1, RZ ;  /* 0x000000010707a810 */ /* 0x000fe40007ffe0ff */
[----:B------:R-:W-:Y:S02]  /*01d0*/  ISETP.NE.AND P2, PT, R3, RZ, PT ;  /* 0x000000ff0300720c */ /* 0x000fe40003f45270 */
[----:B------:R-:W-:Y:S02]  /*01e0*/  ISETP.GE.U32.AND P0, PT, R4, R11, PT ;  /* 0x0000000b0400720c */ /* 0x000fe40003f06070 */
[----:B------:R-:W-:-:S04]  /*01f0*/  LOP3.LUT R4, R0, R3, RZ, 0x3c, !PT ;  /* 0x0000000300047212 */ /* 0x000fc800078e3cff */
[----:B------:R-:W-:Y:S02]  /*0200*/  ISETP.GE.AND P1, PT, R4, RZ, PT ;  /* 0x000000ff0400720c */ /* 0x000fe40003f26270 */
[----:B------:R-:W0:Y:S05]  /*0210*/  LDC.64 R4, c[0x0][0x388] ;  /* 0x0000e200ff047b82 */ /* 0x000e2a0000000a00 */
[----:B------:R-:W-:-:S06]  /*0220*/  @P0 VIADD R7, R7, 0x1 ;  /* 0x0000000107070836 */ /* 0x000fcc0000000000 */
[----:B------:R-:W-:Y:S02]  /*0230*/  @!P1 IADD3 R7, PT, PT, -R7, RZ, RZ ;  /* 0x000000ff07079210 */ /* 0x000fe40007ffe1ff */
[----:B------:R-:W-:-:S05]  /*0240*/  @!P2 LOP3.LUT R7, RZ, R3, RZ, 0x33, !PT ;  /* 0x00000003ff07a212 */ /* 0x000fca00078e33ff */
[----:B------:R-:W-:-:S04]  /*0250*/  IMAD.MOV R6, RZ, RZ, -R7 ;  /* 0x000000ffff067224 */ /* 0x000fc800078e0a07 */
[----:B------:R-:W-:-:S04]  /*0260*/  IMAD R0, R3, R6, R0 ;  /* 0x0000000603007224 */ /* 0x000fc800078e0200 */
[----:B------:R-:W-:-:S04]  /*0270*/  IMAD R3, R0, R2, R7 ;  /* 0x0000000200037224 */ /* 0x000fc800078e0207 */
[----:B0-----:R-:W-:-:S05]  /*0280*/  IMAD.WIDE R2, R3, 0x4, R4 ;  /* 0x0000000403027825 */ /* 0x001fca00078e0204 */
[----:B--2---:R-:W-:Y:S01]  /*0290*/  STG.E desc[UR4][R2.64], R9 ;  /* 0x0000000902007986 */ /* 0x004fe2000c101904 */
[----:B------:R-:W-:Y:S05]  /*02a0*/  EXIT ;  /* 0x000000000000794d */ /* 0x000fea0003800000 */
.L_x_1:
        /* <DEDUP_REMOVED lines=13> */
.L_x_25:


//--------------------- .text._ZN36_GLOBAL__N__b24f06c3_4_k_cu_d9c7ba4c13col2im_kernelILi256EEEvPKfPfiiiiiiiiiiiii --------------------------
	.section	.text._ZN36_GLOBAL__N__b24f06c3_4_k_cu_d9c7ba4c13col2im_kernelILi256EEEvPKfPfiiiiiiiiiiiii,"ax",@progbits
	.align	128
.text._ZN36_GLOBAL__N__b24f06c3_4_k_cu_d9c7ba4c13col2im_kernelILi256EEEvPKfPfiiiiiiiiiiiii:
        .type           _ZN36_GLOBAL__N__b24f06c3_4_k_cu_d9c7ba4c13col2im_kernelILi256EEEvPKfPfiiiiiiiiiiiii,@function
        .size           _ZN36_GLOBAL__N__b24f06c3_4_k_cu_d9c7ba4c13col2im_kernelILi256EEEvPKfPfiiiiiiiiiiiii,(.L_x_26 - _ZN36_GLOBAL__N__b24f06c3_4_k_cu_d9c7ba4c13col2im_kernelILi256EEEvPKfPfiiiiiiiiiiiii)
        .other          _ZN36_GLOBAL__N__b24f06c3_4_k_cu_d9c7ba4c13col2im_kernelILi256EEEvPKfPfiiiiiiiiiiiii,@"STO_CUDA_ENTRY STV_DEFAULT"
_ZN36_GLOBAL__N__b24f06c3_4_k_cu_d9c7ba4c13col2im_kernelILi256EEEvPKfPfiiiiiiiiiiiii:
[----:B------:R-:W-:Y:S01]  /*0000*/  LDC R1, c[0x0][0x37c] ;  /* 0x0000df00ff017b82 */ /* 0x000fe20000000800 */
[----:B------:R-:W0:Y:S07]  /*0010*/  S2R R7, SR_TID.X ;  /* 0x0000000000077919 */ /* 0x000e2e0000002100 */
[----:B------:R-:W1:Y:S08]  /*0020*/  LDC.64 R2, c[0x0][0x390] ;  /* 0x0000e400ff027b82 */ /* 0x000e700000000a00 */
[----:B------:R-:W0:Y:S08]  /*0030*/  S2UR UR4, SR_CTAID.X ;  /* 0x00000000000479c3 */ /* 0x000e300000002500 */
[----:B------:R-:W0:Y:S08]  /*0040*/  LDC R0, c[0x0][0x360] ;  /* 0x0000d800ff007b82 */ /* 0x000e300000000800 */
[----:B------:R-:W2:Y:S01]  /*0050*/  LDC R5, c[0x0][0x398] ;  /* 0x0000e600ff057b82 */ /* 0x000ea20000000800 */
[----:B-1----:R-:W-:-:S02]  /*0060*/  IMAD R2, R3, R2, RZ ;  /* 0x0000000203027224 */ /* 0x002fc400078e02ff */
[----:B0-----:R-:W-:Y:S02]  /*0070*/  IMAD R0, R0, UR4, R7 ;  /* 0x0000000400007c24 */ /* 0x001fe4000f8e0207 */
[----:B--2---:R-:W-:-:S05]  /*0080*/  IMAD R7, R2, R5, RZ ;  /* 0x0000000502077224 */ /* 0x004fca00078e02ff */
[----:B------:R-:W-:-:S13]  /*0090*/  ISETP.GE.AND P0, PT, R0, R7, PT ;  /* 0x000000070000720c */ /* 0x000fda0003f06270 */
[----:B------:R-:W-:Y:S05]  /*00a0*/  @P0 EXIT ;  /* 0x000000000000094d */ /* 0x000fea0003800000 */
[----:B------:R-:W-:Y:S01]  /*00b0*/  IABS R4, R5 ;  /* 0x0000000500047213 */ /* 0x000fe20000000000 */
[----:B------:R-:W0:Y:S01]  /*00c0*/  LDCU UR4, c[0x0][0x39c] ;  /* 0x00007380ff0477ac */ /* 0x000e220008000800 */
[----:B------:R-:W-:Y:S01]  /*00d0*/  IABS R10, R0 ;  /* 0x00000000000a7213 */ /* 0x000fe20000000000 */
[----:B------:R-:W-:Y:S01]  /*00e0*/  IMAD.MOV.U32 R20, RZ, RZ, RZ ;  /* 0x000000ffff147224 */ /* 0x000fe200078e00ff */
[----:B------:R-:W1:Y:S01]  /*00f0*/  I2F.RP R8, R4 ;  /* 0x0000000400087306 */ /* 0x000e620000209400 */
[----:B------:R-:W-:Y:S01]  /*0100*/  IABS R2, R3 ;  /* 0x0000000300027213 */ /* 0x000fe20000000000 */
[----:B------:R-:W2:Y:S06]  /*0110*/  LDCU.64 UR8, c[0x0][0x358] ;  /* 0x00006b00ff0877ac */ /* 0x000eac0008000a00 */
[----:B-1----:R-:W1:Y:S01]  /*0120*/  MUFU.RCP R8, R8 ;  /* 0x0000000800087308 */ /* 0x002e620000001000 */
[----:B0-----:R-:W-:Y:S01]  /*0130*/  UISETP.GE.AND UP0, UPT, UR4, 0x1, UPT ;  /* 0x000000010400788c */ /* 0x001fe2000bf06270 */
[----:B-1----:R-:W-:Y:S01]  /*0140*/  VIADD R6, R8, 0xffffffe ;  /* 0x0ffffffe08067836 */ /* 0x002fe20000000000 */
[----:B------:R-:W-:-:S05]  /*0150*/  LOP3.LUT R8, R0, R5, RZ, 0x3c, !PT ;  /* 0x0000000500087212 */ /* 0x000fca00078e3cff */
[----:B------:R0:W1:Y:S01]  /*0160*/  F2I.FTZ.U32.TRUNC.NTZ R7, R6 ;  /* 0x0000000600077305 */ /* 0x000062000021f000 */
[----:B------:R-:W-:Y:S01]  /*0170*/  ISETP.GE.AND P2, PT, R8, RZ, PT ;  /* 0x000000ff0800720c */ /* 0x000fe20003f46270 */
[----:B0-----:R-:W-:Y:S02]  /*0180*/  IMAD.MOV.U32 R6, RZ, RZ, RZ ;  /* 0x000000ffff067224 */ /* 0x001fe400078e00ff */
[----:B-1----:R-:W-:-:S04]  /*0190*/  IMAD.MOV R9, RZ, RZ, -R7 ;  /* 0x000000ffff097224 */ /* 0x002fc800078e0a07 */
[----:B------:R-:W-:-:S04]  /*01a0*/  IMAD R9, R9, R4, RZ ;  /* 0x0000000409097224 */ /* 0x000fc800078e02ff */
[----:B------:R-:W-:Y:S01]  /*01b0*/  IMAD.HI.U32 R7, R7, R9, R6 ;  /* 0x0000000907077227 */ /* 0x000fe200078e0006 */
[----:B------:R-:W-:Y:S02]  /*01c0*/  MOV R9, R10 ;  /* 0x0000000a00097202 */ /* 0x000fe40000000f00 */
[----:B------:R-:W0:Y:S03]  /*01d0*/  I2F.RP R10, R2 ;  /* 0x00000002000a7306 */ /* 0x000e260000209400 */
[----:B------:R-:W-:-:S04]  /*01e0*/  IMAD.HI.U32 R6, R7, R9, RZ ;  /* 0x0000000907067227 */ /* 0x000fc800078e00ff */
[----:B------:R-:W-:-:S04]  /*01f0*/  IMAD.MOV R7, RZ, RZ, -R6 ;  /* 0x000000ffff077224 */ /* 0x000fc800078e0a06 */
[C---:B------:R-:W-:Y:S01]  /*0200*/  IMAD R9, R4.reuse, R7, R9 ;  /* 0x0000000704097224 */ /* 0x040fe200078e0209 */
[----:B0-----:R-:W0:Y:S04]  /*0210*/  MUFU.RCP R10, R10 ;  /* 0x0000000a000a7308 */ /* 0x001e280000001000 */
[----:B------:R-:W-:-:S13]  /*0220*/  ISETP.GT.U32.AND P1, PT, R4, R9, PT ;  /* 0x000000090400720c */ /* 0x000fda0003f24070 */
[----:B------:R-:W-:Y:S01]  /*0230*/  @!P1 IMAD.IADD R9, R9, 0x1, -R4 ;  /* 0x0000000109099824 */ /* 0x000fe200078e0a04 */
[----:B------:R-:W-:Y:S01]  /*0240*/  @!P1 IADD3 R6, PT, PT, R6, 0x1, RZ ;  /* 0x0000000106069810 */ /* 0x000fe20007ffe0ff */
[----:B0-----:R-:W-:-:S03]  /*0250*/  VIADD R7, R10, 0xffffffe ;  /* 0x0ffffffe0a077836 */ /* 0x001fc60000000000 */
[----:B------:R-:W-:-:S03]  /*0260*/  ISETP.GE.U32.AND P0, PT, R9, R4, PT ;  /* 0x000000040900720c */ /* 0x000fc60003f06070 */
[----:B------:R-:W0:Y:S10]  /*0270*/  F2I.FTZ.U32.TRUNC.NTZ R7, R7 ;  /* 0x0000000700077305 */ /* 0x000e34000021f000 */
[----:B------:R-:W-:Y:S01]  /*0280*/  @P0 VIADD R6, R6, 0x1 ;  /* 0x0000000106060836 */ /* 0x000fe20000000000 */
[----:B------:R-:W-:-:S02]  /*0290*/  ISETP.NE.AND P0, PT, R5, RZ, PT ;  /* 0x000000ff0500720c */ /* 0x000fc40003f05270 */
[----:B------:R-:W-:Y:S01]  /*02a0*/  LOP3.LUT R5, RZ, R5, RZ, 0x33, !PT ;  /* 0x00000005ff057212 */ /* 0x000fe200078e33ff */
[----:B------:R-:W-:Y:S02]  /*02b0*/  @!P2 IMAD.MOV R6, RZ, RZ, -R6 ;  /* 0x000000ffff06a224 */ /* 0x000fe400078e0a06 */
[----:B0-----:R-:W-:-:S03]  /*02c0*/  IMAD.MOV R11, RZ, RZ, -R7 ;  /* 0x000000ffff0b7224 */ /* 0x001fc600078e0a07 */
[----:B------:R-:W-:Y:S01]  /*02d0*/  SEL R10, R5, R6, !P0 ;  /* 0x00000006050a7207 */ /* 0x000fe20004000000 */
[----:B------:R-:W-:Y:S02]  /*02e0*/  HFMA2 R6, -RZ, RZ, 0, 0 ;  /* 0x00000000ff067431 */ /* 0x000fe400000001ff */
[----:B------:R-:W-:Y:S01]  /*02f0*/  IMAD R11, R11, R2, RZ ;  /* 0x000000020b0b7224 */ /* 0x000fe200078e02ff */
[----:B------:R-:W-:-:S03]  /*0300*/  IABS R8, R10 ;  /* 0x0000000a00087213 */ /* 0x000fc60000000000 */
[----:B------:R-:W-:-:S04]  /*0310*/  IMAD.HI.U32 R6, R7, R11, R6 ;  /* 0x0000000b07067227 */ /* 0x000fc800078e0006 */
[----:B------:R-:W-:-:S04]  /*0320*/  IMAD.MOV.U32 R7, RZ, RZ, R8 ;  /* 0x000000ffff077224 */ /* 0x000fc800078e0008 */
[----:B------:R-:W-:-:S04]  /*0330*/  IMAD.HI.U32 R6, R6, R7, RZ ;  /* 0x0000000706067227 */ /* 0x000fc800078e00ff */
[----:B------:R-:W-:-:S04]  /*0340*/  IMAD.MOV R8, RZ, RZ, -R6 ;  /* 0x000000ffff087224 */ /* 0x000fc800078e0a06 */
[----:B------:R-:W-:-:S05]  /*0350*/  IMAD R7, R2, R8, R7 ;  /* 0x0000000802077224 */ /* 0x000fca00078e0207 */
[----:B------:R-:W-:-:S13]  /*0360*/  ISETP.GT.U32.AND P3, PT, R2, R7, PT ;  /* 0x000000070200720c */ /* 0x000fda0003f64070 */
[----:B------:R-:W-:Y:S01]  /*0370*/  @!P3 IMAD.IADD R7, R7, 0x1, -R2 ;  /* 0x000000010707b824 */ /* 0x000fe200078e0a02 */
[----:B------:R-:W-:Y:S02]  /*0380*/  @!P3 IADD3 R6, PT, PT, R6, 0x1, RZ ;  /* 0x000000010606b810 */ /* 0x000fe40007ffe0ff */
[----:B------:R-:W-:Y:S02]  /*0390*/  ISETP.NE.AND P3, PT, R3, RZ, PT ;  /* 0x000000ff0300720c */ /* 0x000fe40003f65270 */
[----:B------:R-:W-:Y:S02]  /*03a0*/  ISETP.GE.U32.AND P1, PT, R7, R2, PT ;  /* 0x000000020700720c */ /* 0x000fe40003f26070 */
[----:B------:R-:W-:-:S04]  /*03b0*/  LOP3.LUT R2, R10, R3, RZ, 0x3c, !PT ;  /* 0x000000030a027212 */ /* 0x000fc800078e3cff */
[----:B------:R-:W-:-:S07]  /*03c0*/  ISETP.GE.AND P2, PT, R2, RZ, PT ;  /* 0x000000ff0200720c */ /* 0x000fce0003f46270 */
[----:B------:R-:W-:-:S04]  /*03d0*/  @P1 VIADD R6, R6, 0x1 ;  /* 0x0000000106061836 */ /* 0x000fc80000000000 */
[----:B------:R-:W-:-:S04]  /*03e0*/  IMAD.MOV.U32 R2, RZ, RZ, R6 ;  /* 0x000000ffff027224 */ /* 0x000fc800078e0006 */
[----:B------:R-:W-:Y:S01]  /*03f0*/  @!P2 IMAD.MOV R2, RZ, RZ, -R2 ;  /* 0x000000ffff02a224 */ /* 0x000fe200078e0a02 */
[----:B------:R-:W-:-:S04]  /*0400*/  @!P3 LOP3.LUT R2, RZ, R3, RZ, 0x33, !PT ;  /* 0x00000003ff02b212 */ /* 0x000fc800078e33ff */
[----:B------:R-:W-:-:S05]  /*0410*/  IADD3 R6, PT, PT, -R2, RZ, RZ ;  /* 0x000000ff02067210 */ /* 0x000fca0007ffe1ff */
[----:B------:R-:W-:Y:S01]  /*0420*/  IMAD R10, R3, R6, R10 ;  /* 0x00000006030a7224 */ /* 0x000fe200078e020a */
[----:B--2---:R-:W-:Y:S06]  /*0430*/  BRA.U !UP0, `(.L_x_2) ;  /* 0x0000001908207547 */ /* 0x004fec000b800000 */
[----:B------:R-:W-:Y:S01]  /*0440*/  ISETP.GE.AND P2, PT, R0, RZ, PT ;  /* 0x000000ff0000720c */ /* 0x000fe20003f46270 */
[----:B------:R-:W0:Y:S01]  /*0450*/  LDCU UR7, c[0x0][0x3b0] ;  /* 0x00007600ff0777ac */ /* 0x000e220008000800 */
[----:B------:R-:W-:Y:S01]  /*0460*/  ISETP.GT.U32.AND P1, PT, R4, R9, PT ;  /* 0x000000090400720c */ /* 0x000fe20003f24070 */
[----:B------:R-:W-:Y:S01]  /*0470*/  IMAD.IADD R4, R9, 0x1, -R4 ;  /* 0x0000000109047824 */ /* 0x000fe200078e0a04 */
[----:B------:R-:W1:Y:S01]  /*0480*/  LDCU UR10, c[0x0][0x3b8] ;  /* 0x00007700ff0a77ac */ /* 0x000e620008000800 */
[----:B------:R-:W-:-:S03]  /*0490*/  IMAD.MOV.U32 R20, RZ, RZ, RZ ;  /* 0x000000ffff147224 */ /* 0x000fc600078e00ff */
[----:B------:R-:W-:Y:S01]  /*04a0*/  SEL R4, R4, R9, !P1 ;  /* 0x0000000904047207 */ /* 0x000fe20004800000 */
[----:B------:R-:W2:Y:S01]  /*04b0*/  LDCU UR5, c[0x0][0x3a0] ;  /* 0x00007400ff0577ac */ /* 0x000ea20008000800 */
[----:B------:R-:W3:Y:S03]  /*04c0*/  LDCU UR4, c[0x0][0x3ac] ;  /* 0x00007580ff0477ac */ /* 0x000ee60008000800 */
[----:B------:R-:W-:-:S05]  /*04d0*/  @!P2 IMAD.MOV R4, RZ, RZ, -R4 ;  /* 0x000000ffff04a224 */ /* 0x000fca00078e0a04 */
[----:B------:R-:W-:Y:S02]  /*04e0*/  SEL R3, R5, R4, !P0 ;  /* 0x0000000405037207 */ /* 0x000fe40004000000 */
[----:B-1----:R-:W-:-:S03]  /*04f0*/  IADD3 R6, PT, PT, RZ, -UR10, RZ ;  /* 0x8000000aff067c10 */ /* 0x002fc6000fffe0ff */
[----:B0-----:R-:W-:Y:S01]  /*0500*/  VIADD R3, R3, UR7 ;  /* 0x0000000703037c36 */ /* 0x001fe20008000000 */
[----:B--2---:R-:W-:-:S04]  /*0510*/  ULOP3.LUT UR6, UR5, 0x3, URZ, 0xc0, !UPT ;  /* 0x0000000305067892 */ /* 0x004fc8000f8ec0ff */
[C---:B------:R-:W-:Y:S01]  /*0520*/  LEA R5, R6.reuse, R3, 0x1 ;  /* 0x0000000306057211 */ /* 0x040fe200078e08ff */
[----:B------:R-:W-:Y:S01]  /*0530*/  IMAD R6, R6, 0x3, R3 ;  /* 0x0000000306067824 */ /* 0x000fe200078e0203 */
[----:B------:R-:W-:Y:S01]  /*0540*/  ULOP3.LUT UR5, UR5, 0x7ffffffc, URZ, 0xc0, !UPT ;  /* 0x7ffffffc05057892 */ /* 0x000fe2000f8ec0ff */
[----:B---3--:R-:W-:Y:S01]  /*0550*/  VIADD R4, R10, UR4 ;  /* 0x000000040a047c36 */ /* 0x008fe20008000000 */
[----:B------:R-:W-:-:S10]  /*0560*/  UMOV UR4, URZ ;  /* 0x000000ff00047c82 */ /* 0x000fd40008000000 */
.L_x_19:
[----:B------:R-:W0:Y:S01]  /*0570*/  LDC R7, c[0x0][0x3a4] ;  /* 0x0000e900ff077b82 */ /* 0x000e220000000800 */
[----:B------:R-:W-:Y:S01]  /*0580*/  UIADD3 UR7, UPT, UPT, -UR4, URZ, URZ ;  /* 0x000000ff04077290 */ /* 0x000fe2000fffe1ff */
[----:B------:R-:W-:Y:S01]  /*0590*/  BSSY.RECONVERGENT B0, `(.L_x_3) ;  /* 0x000016e000007945 */ /* 0x000fe20003800200 */
[----:B------:R-:W1:Y:S01]  /*05a0*/  LDCU UR11, c[0x0][0x3a0] ;  /* 0x00007400ff0b77ac */ /* 0x000e620008000800 */
[----:B------:R-:W2:Y:S04]  /*05b0*/  LDCU UR10, c[0x0][0x390] ;  /* 0x00007200ff0a77ac */ /* 0x000ea80008000800 */
[----:B------:R-:W3:Y:S01]  /*05c0*/  LDC R11, c[0x0][0x3b4] ;  /* 0x0000ed00ff0b7b82 */ /* 0x000ee20000000800 */
[----:B------:R-:W4:Y:S01]  /*05d0*/  LDCU UR12, c[0x0][0x3b8] ;  /* 0x00007700ff0c77ac */ /* 0x000f220008000800 */
[----:B0-----:R-:W-:-:S04]  /*05e0*/  IABS R13, R7 ;  /* 0x00000007000d7213 */ /* 0x001fc80000000000 */
[----:B------:R-:W0:Y:S01]  /*05f0*/  I2F.RP R10, R13 ;  /* 0x0000000d000a7306 */ /* 0x000e220000209400 */
[----:B---3--:R-:W-:-:S05]  /*0600*/  IMAD R12, R11, UR7, R4 ;  /* 0x000000070b0c7c24 */ /* 0x008fca000f8e0204 */
[----:B------:R-:W-:Y:S02]  /*0610*/  ISETP.GE.AND P2, PT, R12, RZ, PT ;  /* 0x000000ff0c00720c */ /* 0x000fe40003f46270 */
[----:B0-----:R-:W0:Y:S02]  /*0620*/  MUFU.RCP R10, R10 ;  /* 0x0000000a000a7308 */ /* 0x001e240000001000 */
[----:B0-----:R-:W-:Y:S01]  /*0630*/  VIADD R8, R10, 0xffffffe ;  /* 0x0ffffffe0a087836 */ /* 0x001fe20000000000 */
[----:B------:R-:W-:-:S05]  /*0640*/  IABS R10, R12 ;  /* 0x0000000c000a7213 */ /* 0x000fca0000000000 */
[----:B------:R0:W3:Y:S02]  /*0650*/  F2I.FTZ.U32.TRUNC.NTZ R9, R8 ;  /* 0x0000000800097305 */ /* 0x0000e4000021f000 */
[----:B0-----:R-:W-:Y:S02]  /*0660*/  IMAD.MOV.U32 R8, RZ, RZ, RZ ;  /* 0x000000ffff087224 */ /* 0x001fe400078e00ff */
[----:B---3--:R-:W-:-:S04]  /*0670*/  IMAD.MOV R14, RZ, RZ, -R9 ;  /* 0x000000ffff0e7224 */ /* 0x008fc800078e0a09 */
[----:B------:R-:W-:-:S04]  /*0680*/  IMAD R11, R14, R13, RZ ;  /* 0x0000000d0e0b7224 */ /* 0x000fc800078e02ff */
[----:B------:R-:W-:-:S06]  /*0690*/  IMAD.HI.U32 R9, R9, R11, R8 ;  /* 0x0000000b09097227 */ /* 0x000fcc00078e0008 */
[----:B------:R-:W-:-:S05]  /*06a0*/  IMAD.HI.U32 R9, R9, R10, RZ ;  /* 0x0000000a09097227 */ /* 0x000fca00078e00ff */
[----:B------:R-:W-:-:S05]  /*06b0*/  IADD3 R8, PT, PT, -R9, RZ, RZ ;  /* 0x000000ff09087210 */ /* 0x000fca0007ffe1ff */
[----:B------:R-:W-:Y:S01]  /*06c0*/  IMAD R8, R13, R8, R10 ;  /* 0x000000080d087224 */ /* 0x000fe200078e020a */
[----:B------:R-:W-:-:S04]  /*06d0*/  LOP3.LUT R10, RZ, R7, RZ, 0x33, !PT ;  /* 0x00000007ff0a7212 */ /* 0x000fc800078e33ff */
[----:B------:R-:W-:-:S13]  /*06e0*/  ISETP.GT.U32.AND P0, PT, R13, R8, PT ;  /* 0x000000080d00720c */ /* 0x000fda0003f04070 */
[----:B------:R-:W-:-:S04]  /*06f0*/  @!P0 IMAD.IADD R8, R8, 0x1, -R13 ;  /* 0x0000000108088824 */ /* 0x000fc800078e0a0d */
[----:B------:R-:W-:Y:S01]  /*0700*/  IMAD.IADD R11, R8, 0x1, -R13 ;  /* 0x00000001080b7824 */ /* 0x000fe200078e0a0d */
[----:B------:R-:W-:-:S04]  /*0710*/  ISETP.GT.U32.AND P1, PT, R13, R8, PT ;  /* 0x000000080d00720c */ /* 0x000fc80003f24070 */
[----:B------:R-:W-:Y:S02]  /*0720*/  SEL R11, R11, R8, !P1 ;  /* 0x000000080b0b7207 */ /* 0x000fe40004800000 */
[----:B------:R-:W-:Y:S02]  /*0730*/  ISETP.NE.AND P1, PT, R7, RZ, PT ;  /* 0x000000ff0700720c */ /* 0x000fe40003f25270 */
[----:B------:R-:W-:-:S04]  /*0740*/  @!P2 IADD3 R11, PT, PT, -R11, RZ, RZ ;  /* 0x000000ff0b0ba210 */ /* 0x000fc80007ffe1ff */
[----:B------:R-:W-:-:S04]  /*0750*/  SEL R11, R10, R11, !P1 ;  /* 0x0000000b0a0b7207 */ /* 0x000fc80004800000 */
[----:B------:R-:W-:-:S13]  /*0760*/  ISETP.NE.AND P2, PT, R11, RZ, PT ;  /* 0x000000ff0b00720c */ /* 0x000fda0003f45270 */
[----:B-12-4-:R-:W-:Y:S05]  /*0770*/  @P2 BRA `(.L_x_4) ;  /* 0x00000014003c2947 */ /* 0x016fea0003800000 */
[----:B------:R-:W-:Y:S01]  /*0780*/  ISETP.GE.U32.AND P2, PT, R8, R13, PT ;  /* 0x0000000d0800720c */ /* 0x000fe20003f46070 */
[----:B------:R-:W0:Y:S01]  /*0790*/  LDCU UR7, c[0x0][0x3bc] ;  /* 0x00007780ff0777ac */ /* 0x000e220008000800 */
[----:B------:R-:W1:Y:S01]  /*07a0*/  LDC R8, c[0x0][0x3a0] ;  /* 0x0000e800ff087b82 */ /* 0x000e620000000800 */
[----:B------:R-:W-:Y:S01]  /*07b0*/  LOP3.LUT R7, R12, R7, RZ, 0x3c, !PT ;  /* 0x000000070c077212 */ /* 0x000fe200078e3cff */
[----:B------:R-:W-:-:S03]  /*07c0*/  @!P0 VIADD R9, R9, 0x1 ;  /* 0x0000000109098836 */ /* 0x000fc60000000000 */
[----:B------:R-:W-:-:S06]  /*07d0*/  ISETP.GE.AND P3, PT, R7, RZ, PT ;  /* 0x000000ff0700720c */ /* 0x000fcc0003f66270 */
[----:B------:R-:W-:-:S07]  /*07e0*/  @P2 VIADD R9, R9, 0x1 ;  /* 0x0000000109092836 */ /* 0x000fce0000000000 */
[----:B------:R-:W-:-:S04]  /*07f0*/  @!P3 IADD3 R9, PT, PT, -R9, RZ, RZ ;  /* 0x000000ff0909b210 */ /* 0x000fc80007ffe1ff */
[----:B------:R-:W-:Y:S02]  /*0800*/  SEL R7, R10, R9, !P1 ;  /* 0x000000090a077207 */ /* 0x000fe40004800000 */
[----:B-1----:R-:W-:-:S04]  /*0810*/  ISETP.GE.AND P0, PT, R8, 0x1, PT ;  /* 0x000000010800780c */ /* 0x002fc80003f06270 */
[----:B0-----:R-:W-:-:S13]  /*0820*/  ISETP.GE.U32.OR P0, PT, R7, UR7, !P0 ;  /* 0x0000000707007c0c */ /* 0x001fda000c706470 */
[----:B------:R-:W-:Y:S05]  /*0830*/  @P0 BRA `(.L_x_4) ;  /* 0x00000014000c0947 */ /* 0x000fea0003800000 */
[----:B------:R-:W-:Y:S01]  /*0840*/  ISETP.GE.U32.AND P0, PT, R8, 0x4, PT ;  /* 0x000000040800780c */ /* 0x000fe20003f06070 */
[----:B------:R-:W-:-:S12]  /*0850*/  IMAD.MOV.U32 R10, RZ, RZ, RZ ;  /* 0x000000ffff0a7224 */ /* 0x000fd800078e00ff */
[----:B------:R-:W-:Y:S05]  /*0860*/  @!P0 BRA `(.L_x_5) ;  /* 0x0000000800e08947 */ /* 0x000fea0003800000 */
[----:B------:R-:W0:Y:S01]  /*0870*/  LDC R8, c[0x0][0x3a8] ;  /* 0x0000ea00ff087b82 */ /* 0x000e220000000800 */
[----:B------:R-:W1:Y:S01]  /*0880*/  LDCU UR7, c[0x0][0x3b8] ;  /* 0x00007700ff0777ac */ /* 0x000e620008000800 */
[----:B------:R-:W-:-:S06]  /*0890*/  UIADD3 UR13, UPT, UPT, -UR5, URZ, URZ ;  /* 0x000000ff050d7290 */ /* 0x000fcc000fffe1ff */
[----:B------:R-:W-:Y:S01]  /*08a0*/  IMAD.U32 R16, RZ, RZ, UR13 ;  /* 0x0000000dff107e24 */ /* 0x000fe2000f8e00ff */
[----:B-1----:R-:W-:Y:S02]  /*08b0*/  IADD3 R13, PT, PT, R3, -UR7, RZ ;  /* 0x80000007030d7c10 */ /* 0x002fe4000fffe0ff */
[----:B0-----:R-:W-:-:S04]  /*08c0*/  IABS R21, R8 ;  /* 0x0000000800157213 */ /* 0x001fc80000000000 */
[----:B------:R-:W0:Y:S08]  /*08d0*/  I2F.RP R10, R21 ;  /* 0x00000015000a7306 */ /* 0x000e300000209400 */
[----:B0-----:R-:W0:Y:S02]  /*08e0*/  MUFU.RCP R10, R10 ;  /* 0x0000000a000a7308 */ /* 0x001e240000001000 */
[----:B0-----:R-:W-:Y:S01]  /*08f0*/  VIADD R12, R10, 0xffffffe ;  /* 0x0ffffffe0a0c7836 */ /* 0x001fe20000000000 */
[----:B------:R-:W-:-:S05]  /*0900*/  MOV R10, R3 ;  /* 0x00000003000a7202 */ /* 0x000fca0000000f00 */
[----:B------:R0:W1:Y:S02]  /*0910*/  F2I.FTZ.U32.TRUNC.NTZ R9, R12 ;  /* 0x0000000c00097305 */ /* 0x000064000021f000 */
[----:B0-----:R-:W-:Y:S01]  /*0920*/  IMAD.MOV.U32 R12, RZ, RZ, R5 ;  /* 0x000000ffff0c7224 */ /* 0x001fe200078e0005 */
[----:B-1----:R-:W-:-:S05]  /*0930*/  IADD3 R8, PT, PT, RZ, -R9, RZ ;  /* 0x80000009ff087210 */ /* 0x002fca0007ffe0ff */
[----:B------:R-:W-:Y:S02]  /*0940*/  IMAD R11, R8, R21, RZ ;  /* 0x00000015080b7224 */ /* 0x000fe400078e02ff */
[----:B------:R-:W-:-:S04]  /*0950*/  IMAD.MOV.U32 R8, RZ, RZ, RZ ;  /* 0x000000ffff087224 */ /* 0x000fc800078e00ff */
[----:B------:R-:W-:-:S04]  /*0960*/  IMAD.HI.U32 R8, R9, R11, R8 ;  /* 0x0000000b09087227 */ /* 0x000fc800078e0008 */
[----:B------:R-:W-:Y:S02]  /*0970*/  IMAD.MOV.U32 R9, RZ, RZ, 0x3 ;  /* 0x00000003ff097424 */ /* 0x000fe400078e00ff */
[----:B------:R-:W-:-:S07]  /*0980*/  IMAD.MOV.U32 R11, RZ, RZ, R6 ;  /* 0x000000ffff0b7224 */ /* 0x000fce00078e0006 */
.L_x_14:
[----:B------:R-:W0:Y:S01]  /*0990*/  LDC R17, c[0x0][0x3a8] ;  /* 0x0000ea00ff117b82 */ /* 0x000e220000000800 */
[----:B------:R-:W-:Y:S01]  /*09a0*/  IABS R23, R10 ;  /* 0x0000000a00177213 */ /* 0x000fe20000000000 */
[----:B------:R-:W-:Y:S01]  /*09b0*/  BSSY.RECONVERGENT B1, `(.L_x_6) ;  /* 0x000002e000017945 */ /* 0x000fe20003800200 */
[----:B------:R-:W-:-:S03]  /*09c0*/  ISETP.GE.AND P2, PT, R10, RZ, PT ;  /* 0x000000ff0a00720c */ /* 0x000fc60003f46270 */
[----:B------:R-:W-:-:S04]  /*09d0*/  IMAD.HI.U32 R22, R8, R23, RZ ;  /* 0x0000001708167227 */ /* 0x000fc800078e00ff */
[----:B------:R-:W-:Y:S01]  /*09e0*/  IMAD.MOV R8, RZ, RZ, -R22 ;  /* 0x000000ffff087224 */ /* 0x000fe200078e0a16 */
[----:B0-----:R-:W-:-:S04]  /*09f0*/  IABS R18, R17 ;  /* 0x0000001100127213 */ /* 0x001fc80000000000 */
[----:B------:R-:W0:Y:S01]  /*0a00*/  I2F.RP R19, R18 ;  /* 0x0000001200137306 */ /* 0x000e220000209400 */
[----:B------:R-:W-:-:S05]  /*0a10*/  IMAD R23, R18, R8, R23 ;  /* 0x0000000812177224 */ /* 0x000fca00078e0217 */
[----:B------:R-:W-:Y:S02]  /*0a20*/  ISETP.GT.U32.AND P1, PT, R21, R23, PT ;  /* 0x000000171500720c */ /* 0x000fe40003f24070 */
[----:B0-----:R-:W0:Y:S11]  /*0a30*/  MUFU.RCP R19, R19 ;  /* 0x0000001300137308 */ /* 0x001e360000001000 */
[----:B------:R-:W-:-:S04]  /*0a40*/  @!P1 IMAD.IADD R23, R23, 0x1, -R18 ;  /* 0x0000000117179824 */ /* 0x000fc800078e0a12 */
[----:B------:R-:W-:Y:S01]  /*0a50*/  IMAD.IADD R8, R23, 0x1, -R18 ;  /* 0x0000000117087824 */ /* 0x000fe200078e0a12 */
[----:B------:R-:W-:Y:S02]  /*0a60*/  ISETP.GT.U32.AND P0, PT, R21, R23, PT ;  /* 0x000000171500720c */ /* 0x000fe40003f04070 */
[----:B------:R-:W-:Y:S02]  /*0a70*/  IABS R21, R13 ;  /* 0x0000000d00157213 */ /* 0x000fe40000000000 */
[----:B------:R-:W-:Y:S02]  /*0a80*/  SEL R8, R8, R23, !P0 ;  /* 0x0000001708087207 */ /* 0x000fe40004000000 */
[----:B------:R-:W-:Y:S02]  /*0a90*/  ISETP.NE.AND P0, PT, R17, RZ, PT ;  /* 0x000000ff1100720c */ /* 0x000fe40003f05270 */
[----:B0-----:R-:W-:Y:S02]  /*0aa0*/  IADD3 R14, PT, PT, R19, 0xffffffe, RZ ;  /* 0x0ffffffe130e7810 */ /* 0x001fe40007ffe0ff */
[----:B------:R-:W-:-:S02]  /*0ab0*/  LOP3.LUT R19, RZ, R17, RZ, 0x33, !PT ;  /* 0x00000011ff137212 */ /* 0x000fc400078e33ff */
[----:B------:R0:W1:Y:S01]  /*0ac0*/  F2I.FTZ.U32.TRUNC.NTZ R15, R14 ;  /* 0x0000000e000f7305 */ /* 0x000062000021f000 */
[----:B------:R-:W-:-:S04]  /*0ad0*/  @!P2 IADD3 R8, PT, PT, -R8, RZ, RZ ;  /* 0x000000ff0808a210 */ /* 0x000fc80007ffe1ff */
[----:B------:R-:W-:-:S04]  /*0ae0*/  SEL R8, R19, R8, !P0 ;  /* 0x0000000813087207 */ /* 0x000fc80004000000 */
[----:B------:R-:W-:Y:S01]  /*0af0*/  ISETP.NE.AND P2, PT, R8, RZ, PT ;  /* 0x000000ff0800720c */ /* 0x000fe20003f45270 */
[----:B0-----:R-:W-:Y:S02]  /*0b00*/  IMAD.MOV.U32 R14, RZ, RZ, RZ ;  /* 0x000000ffff0e7224 */ /* 0x001fe400078e00ff */
[----:B-1----:R-:W-:-:S04]  /*0b10*/  IMAD.MOV R25, RZ, RZ, -R15 ;  /* 0x000000ffff197224 */ /* 0x002fc800078e0a0f */
[----:B------:R-:W-:-:S04]  /*0b20*/  IMAD R25, R25, R18, RZ ;  /* 0x0000001219197224 */ /* 0x000fc800078e02ff */
[----:B------:R-:W-:Y:S02]  /*0b30*/  IMAD.HI.U32 R8, R15, R25, R14 ;  /* 0x000000190f087227 */ /* 0x000fe400078e000e */
[----:B------:R-:W-:Y:S05]  /*0b40*/  @P2 BRA `(.L_x_7) ;  /* 0x0000000000502947 */ /* 0x000fea0003800000 */
[----:B------:R-:W-:Y:S01]  /*0b50*/  ISETP.GE.U32.AND P2, PT, R23, R18, PT ;  /* 0x000000121700720c */ /* 0x000fe20003f46070 */
[----:B------:R-:W0:Y:S01]  /*0b60*/  LDC R24, c[0x0][0x3c0] ;  /* 0x0000f000ff187b82 */ /* 0x000e220000000800 */
[----:B------:R-:W-:Y:S02]  /*0b70*/  LOP3.LUT R14, R10, R17, RZ, 0x3c, !PT ;  /* 0x000000110a0e7212 */ /* 0x000fe400078e3cff */
[----:B------:R-:W-:Y:S02]  /*0b80*/  @!P1 IADD3 R22, PT, PT, R22, 0x1, RZ ;  /* 0x0000000116169810 */ /* 0x000fe40007ffe0ff */
[----:B------:R-:W-:-:S07]  /*0b90*/  ISETP.GE.AND P3, PT, R14, RZ, PT ;  /* 0x000000ff0e00720c */ /* 0x000fce0003f66270 */
[----:B------:R-:W-:-:S06]  /*0ba0*/  @P2 VIADD R22, R22, 0x1 ;  /* 0x0000000116162836 */ /* 0x000fcc0000000000 */
[----:B------:R-:W-:-:S05]  /*0bb0*/  @!P3 IMAD.MOV R22, RZ, RZ, -R22 ;  /* 0x000000ffff16b224 */ /* 0x000fca00078e0a16 */
[----:B------:R-:W-:-:S04]  /*0bc0*/  SEL R23, R19, R22, !P0 ;  /* 0x0000001613177207 */ /* 0x000fc80004000000 */
[----:B0-----:R-:W-:-:S13]  /*0bd0*/  ISETP.GE.U32.AND P1, PT, R23, R24, PT ;  /* 0x000000181700720c */ /* 0x001fda0003f26070 */
[----:B------:R-:W-:Y:S05]  /*0be0*/  @P1 BRA `(.L_x_7) ;  /* 0x0000000000281947 */ /* 0x000fea0003800000 */
[----:B------:R-:W0:Y:S01]  /*0bf0*/  LDC R22, c[0x0][0x39c] ;  /* 0x0000e700ff167b82 */ /* 0x000e220000000800 */
[----:B------:R-:W-:-:S04]  /*0c00*/  IMAD R23, R7, R24, R23 ;  /* 0x0000001807177224 */ /* 0x000fc800078e0217 */
[----:B------:R-:W-:-:S03]  /*0c10*/  IMAD R23, R23, UR10, R2 ;  /* 0x0000000a17177c24 */ /* 0x000fc6000f8e0202 */
[----:B------:R-:W1:Y:S01]  /*0c20*/  LDC.64 R14, c[0x0][0x380] ;  /* 0x0000e000ff0e7b82 */ /* 0x000e620000000a00 */
[----:B0-----:R-:W-:-:S04]  /*0c30*/  IMAD R22, R23, R22, UR4 ;  /* 0x0000000417167e24 */ /* 0x001fc8000f8e0216 */
[----:B------:R-:W-:-:S05]  /*0c40*/  IMAD R22, R22, UR11, R9 ;  /* 0x0000000b16167c24 */ /* 0x000fca000f8e0209 */
[----:B------:R-:W-:-:S05]  /*0c50*/  IADD3 R23, PT, PT, R22, -0x3, RZ ;  /* 0xfffffffd16177810 */ /* 0x000fca0007ffe0ff */
[----:B-1----:R-:W-:-:S06]  /*0c60*/  IMAD.WIDE R14, R23, 0x4, R14 ;  /* 0x00000004170e7825 */ /* 0x002fcc00078e020e */
[----:B------:R-:W2:Y:S02]  /*0c70*/  LDG.E.CONSTANT R15, desc[UR8][R14.64] ;  /* 0x000000080e0f7981 */ /* 0x000ea4000c1e9900 */
[----:B--2---:R-:W-:-:S07]  /*0c80*/  FADD R20, R20, R15 ;  /* 0x0000000f14147221 */ /* 0x004fce0000000000 */
.L_x_7:
[----:B------:R-:W-:Y:S05]  /*0c90*/  BSYNC.RECONVERGENT B1 ;  /* 0x0000000000017941 */ /* 0x000fea0003800200 */
.L_x_6:
[----:B------:R-:W-:Y:S01]  /*0ca0*/  IMAD.HI.U32 R14, R8, R21, RZ ;  /* 0x00000015080e7227 */ /* 0x000fe200078e00ff */
[----:B------:R-:W-:Y:S01]  /*0cb0*/  ISETP.GE.AND P3, PT, R13, RZ, PT ;  /* 0x000000ff0d00720c */ /* 0x000fe20003f66270 */
[----:B------:R-:W-:Y:S02]  /*0cc0*/  BSSY.RECONVERGENT B1, `(.L_x_8) ;  /* 0x0000021000017945 */ /* 0x000fe40003800200 */
[----:B------:R-:W-:-:S04]  /*0cd0*/  IMAD.MOV R22, RZ, RZ, -R14 ;  /* 0x000000ffff167224 */ /* 0x000fc800078e0a0e */
[----:B------:R-:W-:Y:S02]  /*0ce0*/  IMAD R22, R18, R22, R21 ;  /* 0x0000001612167224 */ /* 0x000fe400078e0215 */
[----:B------:R-:W-:-:S05]  /*0cf0*/  IMAD.MOV.U32 R21, RZ, RZ, R18 ;  /* 0x000000ffff157224 */ /* 0x000fca00078e0012 */
[----:B------:R-:W-:-:S13]  /*0d00*/  ISETP.GT.U32.AND P1, PT, R21, R22, PT ;  /* 0x000000161500720c */ /* 0x000fda0003f24070 */
[----:B------:R-:W-:-:S04]  /*0d10*/  @!P1 IADD3 R22, PT, PT, R22, -R18, RZ ;  /* 0x8000001216169210 */ /* 0x000fc80007ffe0ff */
[----:B------:R-:W-:Y:S01]  /*0d20*/  ISETP.GT.U32.AND P2, PT, R21, R22, PT ;  /* 0x000000161500720c */ /* 0x000fe20003f44070 */
[----:B------:R-:W-:-:S05]  /*0d30*/  IMAD.IADD R15, R22, 0x1, -R18 ;  /* 0x00000001160f7824 */ /* 0x000fca00078e0a12 */
[----:B------:R-:W-:-:S05]  /*0d40*/  SEL R24, R15, R22, !P2 ;  /* 0x000000160f187207 */ /* 0x000fca0005000000 */
[----:B------:R-:W-:-:S05]  /*0d50*/  @!P3 IMAD.MOV R24, RZ, RZ, -R24 ;  /* 0x000000ffff18b224 */ /* 0x000fca00078e0a18 */
[----:B------:R-:W-:-:S04]  /*0d60*/  SEL R24, R19, R24, !P0 ;  /* 0x0000001813187207 */ /* 0x000fc80004000000 */
[----:B------:R-:W-:-:S13]  /*0d70*/  ISETP.NE.AND P2, PT, R24, RZ, PT ;  /* 0x000000ff1800720c */ /* 0x000fda0003f45270 */
        /* <DEDUP_REMOVED lines=21> */
.L_x_9:
[----:B------:R-:W-:Y:S05]  /*0ed0*/  BSYNC.RECONVERGENT B1 ;  /* 0x0000000000017941 */ /* 0x000fea0003800200 */
.L_x_8:
[----:B------:R-:W-:Y:S01]  /*0ee0*/  IABS R15, R12 ;  /* 0x0000000c000f7213 */ /* 0x000fe20000000000 */
[----:B------:R-:W-:Y:S01]  /*0ef0*/  BSSY.RECONVERGENT B1, `(.L_x_10) ;  /* 0x0000022000017945 */ /* 0x000fe20003800200 */
[----:B------:R-:W-:-:S03]  /*0f00*/  ISETP.GE.AND P3, PT, R12, RZ, PT ;  /* 0x000000ff0c00720c */ /* 0x000fc60003f66270 */
[----:B------:R-:W-:-:S04]  /*0f10*/  IMAD.HI.U32 R14, R8, R15, RZ ;  /* 0x0000000f080e7227 */ /* 0x000fc800078e00ff */
[----:B------:R-:W-:-:S04]  /*0f20*/  IMAD.MOV R22, RZ, RZ, -R14 ;  /* 0x000000ffff167224 */ /* 0x000fc800078e0a0e */
[----:B------:R-:W-:-:S05]  /*0f30*/  IMAD R22, R18, R22, R15 ;  /* 0x0000001612167224 */ /* 0x000fca00078e020f */
[----:B------:R-:W-:-:S13]  /*0f40*/  ISETP.GT.U32.AND P1, PT, R21, R22, PT ;  /* 0x000000161500720c */ /* 0x000fda0003f24070 */
[----:B------:R-:W-:-:S05]  /*0f50*/  @!P1 IMAD.IADD R22, R22, 0x1, -R18 ;  /* 0x0000000116169824 */ /* 0x000fca00078e0a12 */
[----:B------:R-:W-:Y:S02]  /*0f60*/  ISETP.GT.U32.AND P2, PT, R21, R22, PT ;  /* 0x000000161500720c */ /* 0x000fe40003f44070 */
[----:B------:R-:W-:-:S04]  /*0f70*/  IADD3 R15, PT, PT, R22, -R18, RZ ;  /* 0x80000012160f7210 */ /* 0x000fc80007ffe0ff */
[----:B------:R-:W-:-:S05]  /*0f80*/  SEL R24, R15, R22, !P2 ;  /* 0x000000160f187207 */ /* 0x000fca0005000000 */
[----:B------:R-:W-:-:S05]  /*0f90*/  @!P3 IMAD.MOV R24, RZ, RZ, -R24 ;  /* 0x000000ffff18b224 */ /* 0x000fca00078e0a18 */
[----:B------:R-:W-:-:S04]  /*0fa0*/  SEL R24, R19, R24, !P0 ;  /* 0x0000001813187207 */ /* 0x000fc80004000000 */
[----:B------:R-:W-:-:S13]  /*0fb0*/  ISETP.NE.AND P2, PT, R24, RZ, PT ;  /* 0x000000ff1800720c */ /* 0x000fda0003f45270 */
[----:B------:R-:W-:Y:S05]  /*0fc0*/  @P2 BRA `(.L_x_11) ;  /* 0x0000000000502947 */ /* 0x000fea0003800000 */
[----:B------:R-:W-:Y:S01]  /*0fd0*/  ISETP.GE.U32.AND P2, PT, R22, R21, PT ;  /* 0x000000151600720c */ /* 0x000fe20003f46070 */
[----:B------:R-:W0:Y:S01]  /*0fe0*/  LDC R23, c[0x0][0x3c0] ;  /* 0x0000f000ff177b82 */ /* 0x000e220000000800 */
[----:B------:R-:W-:Y:S01]  /*0ff0*/  LOP3.LUT R15, R12, R17, RZ, 0x3c, !PT ;  /* 0x000000110c0f7212 */ /* 0x000fe200078e3cff */
[----:B------:R-:W-:-:S03]  /*1000*/  @!P1 VIADD R14, R14, 0x1 ;  /* 0x000000010e0e9836 */ /* 0x000fc60000000000 */
[----:B------:R-:W-:-:S07]  /*1010*/  ISETP.GE.AND P3, PT, R15, RZ, PT ;  /* 0x000000ff0f00720c */ /* 0x000fce0003f66270 */
[----:B------:R-:W-:-:S06]  /*1020*/  @P2 IADD3 R14, PT, PT, R14, 0x1, RZ ;  /* 0x000000010e0e2810 */ /* 0x000fcc0007ffe0ff */
        /* <DEDUP_REMOVED lines=9> */
[----:B------:R-:W-:-:S04]  /*10c0*/  IMAD R22, R22, UR11, R9 ;  /* 0x0000000b16167c24 */ /* 0x000fc8000f8e0209 */
[----:B------:R-:W-:-:S04]  /*10d0*/  VIADD R23, R22, 0xffffffff ;  /* 0xffffffff16177836 */ /* 0x000fc80000000000 */
[----:B-1----:R-:W-:-:S06]  /*10e0*/  IMAD.WIDE R14, R23, 0x4, R14 ;  /* 0x00000004170e7825 */ /* 0x002fcc00078e020e */
[----:B------:R-:W2:Y:S02]  /*10f0*/  LDG.E.CONSTANT R15, desc[UR8][R14.64] ;  /* 0x000000080e0f7981 */ /* 0x000ea4000c1e9900 */
[----:B--2---:R-:W-:-:S07]  /*1100*/  FADD R20, R20, R15 ;  /* 0x0000000f14147221 */ /* 0x004fce0000000000 */
.L_x_11:
[----:B------:R-:W-:Y:S05]  /*1110*/  BSYNC.RECONVERGENT B1 ;  /* 0x0000000000017941 */ /* 0x000fea0003800200 */
.L_x_10:
[----:B------:R-:W-:Y:S01]  /*1120*/  IABS R15, R11 ;  /* 0x0000000b000f7213 */ /* 0x000fe20000000000 */
[----:B------:R-:W-:Y:S01]  /*1130*/  BSSY.RECONVERGENT B1, `(.L_x_12) ;  /* 0x0000021000017945 */ /* 0x000fe20003800200 */
[----:B------:R-:W-:-:S03]  /*1140*/  ISETP.GE.AND P3, PT, R11, RZ, PT ;  /* 0x000000ff0b00720c */ /* 0x000fc60003f66270 */
[----:B------:R-:W-:-:S05]  /*1150*/  IMAD.HI.U32 R14, R8, R15, RZ ;  /* 0x0000000f080e7227 */ /* 0x000fca00078e00ff */
[----:B------:R-:W-:-:S05]  /*1160*/  IADD3 R22, PT, PT, -R14, RZ, RZ ;  /* 0x000000ff0e167210 */ /* 0x000fca0007ffe1ff */
[----:B------:R-:W-:-:S05]  /*1170*/  IMAD R22, R18, R22, R15 ;  /* 0x0000001612167224 */ /* 0x000fca00078e020f */
[----:B------:R-:W-:-:S13]  /*1180*/  ISETP.GT.U32.AND P1, PT, R21, R22, PT ;  /* 0x000000161500720c */ /* 0x000fda0003f24070 */
[----:B------:R-:W-:-:S04]  /*1190*/  @!P1 IMAD.IADD R22, R22, 0x1, -R18 ;  /* 0x0000000116169824 */ /* 0x000fc800078e0a12 */
[----:B------:R-:W-:Y:S01]  /*11a0*/  IMAD.IADD R15, R22, 0x1, -R18 ;  /* 0x00000001160f7824 */ /* 0x000fe200078e0a12 */
[----:B------:R-:W-:-:S04]  /*11b0*/  ISETP.GT.U32.AND P2, PT, R21, R22, PT ;  /* 0x000000161500720c */ /* 0x000fc80003f44070 */
[----:B------:R-:W-:-:S04]  /*11c0*/  SEL R18, R15, R22, !P2 ;  /* 0x000000160f127207 */ /* 0x000fc80005000000 */
[----:B------:R-:W-:-:S04]  /*11d0*/  @!P3 IADD3 R18, PT, PT, -R18, RZ, RZ ;  /* 0x000000ff1212b210 */ /* 0x000fc80007ffe1ff */
        /* <DEDUP_REMOVED lines=8> */
[----:B------:R-:W-:-:S06]  /*1260*/  @P2 VIADD R14, R14, 0x1 ;  /* 0x000000010e0e2836 */ /* 0x000fcc0000000000 */
[----:B------:R-:W-:-:S04]  /*1270*/  @!P3 IADD3 R14, PT, PT, -R14, RZ, RZ ;  /* 0x000000ff0e0eb210 */ /* 0x000fc80007ffe1ff */
        /* <DEDUP_REMOVED lines=9> */
[----:B-1----:R-:W-:-:S06]  /*1310*/  IMAD.WIDE R14, R17, 0x4, R14 ;  /* 0x00000004110e7825 */ /* 0x002fcc00078e020e */
[----:B------:R-:W2:Y:S02]  /*1320*/  LDG.E.CONSTANT R15, desc[UR8][R14.64] ;  /* 0x000000080e0f7981 */ /* 0x000ea4000c1e9900 */
[----:B--2---:R-:W-:-:S07]  /*1330*/  FADD R20, R20, R15 ;  /* 0x0000000f14147221 */ /* 0x004fce0000000000 */
.L_x_13:
[----:B------:R-:W-:Y:S05]  /*1340*/  BSYNC.RECONVERGENT B1 ;  /* 0x0000000000017941 */ /* 0x000fea0003800200 */
.L_x_12:
[----:B------:R-:W-:Y:S02]  /*1350*/  VIADD R16, R16, 0x4 ;  /* 0x0000000410107836 */ /* 0x000fe40000000000 */
[----:B------:R-:W-:Y:S02]  /*1360*/  IMAD R14, RZ, RZ, -UR12 ;  /* 0x8000000cff0e7e24 */ /* 0x000fe4000f8e02ff */
[----:B------:R-:W-:Y:S01]  /*1370*/  VIADD R9, R9, 0x4 ;  /* 0x0000000409097836 */ /* 0x000fe20000000000 */
[----:B------:R-:W-:Y:S01]  /*1380*/  ISETP.NE.AND P0, PT, R16, RZ, PT ;  /* 0x000000ff1000720c */ /* 0x000fe20003f05270 */
[C---:B------:R-:W-:Y:S01]  /*1390*/  IMAD R12, R14.reuse, 0x4, R12 ;  /* 0x000000040e0c7824 */ /* 0x040fe200078e020c */
[C---:B------:R-:W-:Y:S01]  /*13a0*/  LEA R13, R14.reuse, R13, 0x2 ;  /* 0x0000000d0e0d7211 */ /* 0x040fe200078e10ff */
[C---:B------:R-:W-:Y:S01]  /*13b0*/  IMAD R11, R14.reuse, 0x4, R11 ;  /* 0x000000040e0b7824 */ /* 0x040fe200078e020b */
[----:B------:R-:W-:-:S09]  /*13c0*/  LEA R10, R14, R10, 0x2 ;  /* 0x0000000a0e0a7211 */ /* 0x000fd200078e10ff */
[----:B------:R-:W-:Y:S05]  /*13d0*/  @P0 BRA `(.L_x_14) ;  /* 0xfffffff4006c0947 */ /* 0x000fea000383ffff */
[----:B------:R-:W-:-:S07]  /*13e0*/  IMAD.U32 R10, RZ, RZ, UR5 ;  /* 0x00000005ff0a7e24 */ /* 0x000fce000f8e00ff */
.L_x_5:
[----:B------:R-:W-:-:S09]  /*13f0*/  UISETP.NE.AND UP0, UPT, UR6, URZ, UPT ;  /* 0x000000ff0600728c */ /* 0x000fd2000bf05270 */
[----:B------:R-:W-:Y:S05]  /*1400*/  BRA.U !UP0, `(.L_x_4) ;  /* 0x0000000908187547 */ /* 0x000fea000b800000 */
[----:B------:R-:W0:Y:S01]  /*1410*/  LDC R11, c[0x0][0x3a8] ;  /* 0x0000ea00ff0b7b82 */ /* 0x000e220000000800 */
[----:B------:R-:W-:Y:S01]  /*1420*/  IMAD.MOV R8, RZ, RZ, -R10 ;  /* 0x000000ffff087224 */ /* 0x000fe200078e0a0a */
[----:B------:R-:W-:Y:S06]  /*1430*/  BSSY.RECONVERGENT B1, `(.L_x_15) ;  /* 0x0000032000017945 */ /* 0x000fec0003800200 */
[----:B------:R-:W1:Y:S01]  /*1440*/  LDC R14, c[0x0][0x3b8] ;  /* 0x0000ee00ff0e7b82 */ /* 0x000e620000000800 */
[----:B0-----:R-:W-:-:S04]  /*1450*/  IABS R12, R11 ;  /* 0x0000000b000c7213 */ /* 0x001fc80000000000 */
[----:B------:R-:W0:Y:S01]  /*1460*/  I2F.RP R13, R12 ;  /* 0x0000000c000d7306 */ /* 0x000e220000209400 */
[----:B-1----:R-:W-:Y:S02]  /*1470*/  IMAD R18, R14, R8, R3 ;  /* 0x000000080e127224 */ /* 0x002fe400078e0203 */
[----:B------:R-:W-:-:S03]  /*1480*/  HFMA2 R8, -RZ, RZ, 0, 0 ;  /* 0x00000000ff087431 */ /* 0x000fc600000001ff */
[----:B------:R-:W-:Y:S02]  /*1490*/  IABS R16, R18 ;  /* 0x0000001200107213 */ /* 0x000fe40000000000 */
[----:B------:R-:W-:Y:S01]  /*14a0*/  ISETP.GE.AND P2, PT, R18, RZ, PT ;  /* 0x000000ff1200720c */ /* 0x000fe20003f46270 */
[----:B0-----:R-:W0:Y:S02]  /*14b0*/  MUFU.RCP R13, R13 ;  /* 0x0000000d000d7308 */ /* 0x001e240000001000 */
[----:B0-----:R-:W-:-:S06]  /*14c0*/  IADD3 R15, PT, PT, R13, 0xffffffe, RZ ;  /* 0x0ffffffe0d0f7810 */ /* 0x001fcc0007ffe0ff */
[----:B------:R-:W0:Y:S02]  /*14d0*/  F2I.FTZ.U32.TRUNC.NTZ R9, R15 ;  /* 0x0000000f00097305 */ /* 0x000e24000021f000 */
[----:B0-----:R-:W-:-:S04]  /*14e0*/  IMAD.MOV R17, RZ, RZ, -R9 ;  /* 0x000000ffff117224 */ /* 0x001fc800078e0a09 */
[----:B------:R-:W-:-:S04]  /*14f0*/  IMAD R17, R17, R12, RZ ;  /* 0x0000000c11117224 */ /* 0x000fc800078e02ff */
[----:B------:R-:W-:-:S04]  /*1500*/  IMAD.HI.U32 R13, R9, R17, R8 ;  /* 0x00000011090d7227 */ /* 0x000fc800078e0008 */
[----:B------:R-:W-:-:S04]  /*1510*/  IMAD.MOV.U32 R9, RZ, RZ, R16 ;  /* 0x000000ffff097224 */ /* 0x000fc800078e0010 */
[----:B------:R-:W-:-:S04]  /*1520*/  IMAD.HI.U32 R8, R13, R9, RZ ;  /* 0x000000090d087227 */ /* 0x000fc800078e00ff */
[----:B------:R-:W-:-:S04]  /*1530*/  IMAD.MOV R15, RZ, RZ, -R8 ;  /* 0x000000ffff0f7224 */ /* 0x000fc800078e0a08 */
[----:B------:R-:W-:Y:S01]  /*1540*/  IMAD R9, R12, R15, R9 ;  /* 0x0000000f0c097224 */ /* 0x000fe200078e0209 */
[----:B------:R-:W-:-:S04]  /*1550*/  LOP3.LUT R15, RZ, R11, RZ, 0x33, !PT ;  /* 0x0000000bff0f7212 */ /* 0x000fc800078e33ff */
[----:B------:R-:W-:-:S13]  /*1560*/  ISETP.GT.U32.AND P1, PT, R12, R9, PT ;  /* 0x000000090c00720c */ /* 0x000fda0003f24070 */
[----:B------:R-:W-:-:S04]  /*1570*/  @!P1 IADD3 R9, PT, PT, R9, -R12, RZ ;  /* 0x8000000c09099210 */ /* 0x000fc80007ffe0ff */
[----:B------:R-:W-:Y:S01]  /*1580*/  ISETP.GT.U32.AND P0, PT, R12, R9, PT ;  /* 0x000000090c00720c */ /* 0x000fe20003f04070 */
[----:B------:R-:W-:-:S05]  /*1590*/  IMAD.IADD R16, R9, 0x1, -R12 ;  /* 0x0000000109107824 */ /* 0x000fca00078e0a0c */
[----:B------:R-:W-:Y:S02]  /*15a0*/  SEL R16, R16, R9, !P0 ;  /* 0x0000000910107207 */ /* 0x000fe40004000000 */
[----:B------:R-:W-:-:S03]  /*15b0*/  ISETP.NE.AND P0, PT, R11, RZ, PT ;  /* 0x000000ff0b00720c */ /* 0x000fc60003f05270 */
        /* <DEDUP_REMOVED lines=15> */
[----:B------:R-:W1:Y:S01]  /*16b0*/  LDCU UR7, c[0x0][0x390] ;  /* 0x00007200ff0777ac */ /* 0x000e620008000800 */
[----:B------:R-:W-:Y:S01]  /*16c0*/  IMAD R17, R7, R17, R16 ;  /* 0x0000001107117224 */ /* 0x000fe200078e0210 */
[----:B------:R-:W2:Y:S05]  /*16d0*/  LDCU UR13, c[0x0][0x3a0] ;  /* 0x00007400ff0d77ac */ /* 0x000eaa0008000800 */
[----:B------:R-:W3:Y:S01]  /*16e0*/  LDC.64 R8, c[0x0][0x380] ;  /* 0x0000e000ff087b82 */ /* 0x000ee20000000a00 */
[----:B-1----:R-:W-:-:S04]  /*16f0*/  IMAD R17, R17, UR7, R2 ;  /* 0x0000000711117c24 */ /* 0x002fc8000f8e0202 */
[----:B0-----:R-:W-:-:S04]  /*1700*/  IMAD R17, R17, R18, UR4 ;  /* 0x0000000411117e24 */ /* 0x001fc8000f8e0212 */
[----:B--2---:R-:W-:-:S04]  /*1710*/  IMAD R17, R17, UR13, R10 ;  /* 0x0000000d11117c24 */ /* 0x004fc8000f8e020a */
[----:B---3--:R-:W-:-:S06]  /*1720*/  IMAD.WIDE R8, R17, 0x4, R8 ;  /* 0x0000000411087825 */ /* 0x008fcc00078e0208 */
[----:B------:R-:W2:Y:S02]  /*1730*/  LDG.E.CONSTANT R9, desc[UR8][R8.64] ;  /* 0x0000000808097981 */ /* 0x000ea4000c1e9900 */
[----:B--2---:R-:W-:-:S07]  /*1740*/  FADD R20, R20, R9 ;  /* 0x0000000914147221 */ /* 0x004fce0000000000 */
.L_x_16:
[----:B------:R-:W-:Y:S05]  /*1750*/  BSYNC.RECONVERGENT B1 ;  /* 0x0000000000017941 */ /* 0x000fea0003800200 */
.L_x_15:
[----:B------:R-:W-:-:S09]  /*1760*/  UISETP.NE.AND UP0, UPT, UR6, 0x1, UPT ;  /* 0x000000010600788c */ /* 0x000fd2000bf05270 */
[----:B------:R-:W-:Y:S05]  /*1770*/  BRA.U !UP0, `(.L_x_4) ;  /* 0x00000005083c7547 */ /* 0x000fea000b800000 */
[----:B------:R-:W-:Y:S01]  /*1780*/  IMAD R16, R10, R14, R14 ;  /* 0x0000000e0a107224 */ /* 0x000fe200078e020e */
[----:B------:R-:W-:Y:S04]  /*1790*/  BSSY.RECONVERGENT B1, `(.L_x_17) ;  /* 0x0000026000017945 */ /* 0x000fe80003800200 */
[----:B------:R-:W-:-:S04]  /*17a0*/  IADD3 R22, PT, PT, R3, -R16, RZ ;  /* 0x8000001003167210 */ /* 0x000fc80007ffe0ff */
[----:B------:R-:W-:Y:S02]  /*17b0*/  IABS R9, R22 ;  /* 0x0000001600097213 */ /* 0x000fe40000000000 */
        /* <DEDUP_REMOVED lines=31> */
[----:B------:R-:W-:-:S04]  /*19b0*/  VIADD R17, R17, 0x1 ;  /* 0x0000000111117836 */ /* 0x000fc80000000000 */
[----:B---3--:R-:W-:-:S06]  /*19c0*/  IMAD.WIDE R8, R17, 0x4, R8 ;  /* 0x0000000411087825 */ /* 0x008fcc00078e0208 */
[----:B------:R-:W2:Y:S02]  /*19d0*/  LDG.E.CONSTANT R9, desc[UR8][R8.64] ;  /* 0x0000000808097981 */ /* 0x000ea4000c1e9900 */
[----:B--2---:R-:W-:-:S07]  /*19e0*/  FADD R20, R20, R9 ;  /* 0x0000000914147221 */ /* 0x004fce0000000000 */
.L_x_18:
[----:B------:R-:W-:Y:S05]  /*19f0*/  BSYNC.RECONVERGENT B1 ;  /* 0x0000000000017941 */ /* 0x000fea0003800200 */
.L_x_17:
[----:B------:R-:W-:-:S09]  /*1a00*/  UISETP.NE.AND UP0, UPT, UR6, 0x2, UPT ;  /* 0x000000020600788c */ /* 0x000fd2000bf05270 */
[----:B------:R-:W-:Y:S05]  /*1a10*/  BRA.U !UP0, `(.L_x_4) ;  /* 0x0000000108947547 */ /* 0x000fea000b800000 */
[----:B------:R-:W-:-:S04]  /*1a20*/  IADD3 R14, PT, PT, R3, -R14, -R16 ;  /* 0x8000000e030e7210 */ /* 0x000fc80007ffe810 */
[----:B------:R-:W-:Y:S02]  /*1a30*/  IABS R9, R14 ;  /* 0x0000000e00097213 */ /* 0x000fe40000000000 */
        /* <DEDUP_REMOVED lines=35> */
.L_x_4:
[----:B------:R-:W-:Y:S05]  /*1c70*/  BSYNC.RECONVERGENT B0 ;  /* 0x0000000000007941 */ /* 0x000fea0003800200 */
.L_x_3:
[----:B------:R-:W0:Y:S01]  /*1c80*/  LDCU UR7, c[0x0][0x39c] ;  /* 0x00007380ff0777ac */ /* 0x000e220008000800 */
[----:B------:R-:W-:-:S04]  /*1c90*/  UIADD3 UR4, UPT, UPT, UR4, 0x1, URZ ;  /* 0x0000000104047890 */ /* 0x000fc8000fffe0ff */
[----:B0-----:R-:W-:-:S09]  /*1ca0*/  UISETP.NE.AND UP0, UPT, UR4, UR7, UPT ;  /* 0x000000070400728c */ /* 0x001fd2000bf05270 */
[----:B------:R-:W-:Y:S05]  /*1cb0*/  BRA.U UP0, `(.L_x_19) ;  /* 0xffffffe9002c7547 */ /* 0x000fea000b83ffff */
.L_x_2:
[----:B------:R-:W0:Y:S02]  /*1cc0*/  LDC.64 R2, c[0x0][0x388] ;  /* 0x0000e200ff027b82 */ /* 0x000e240000000a00 */
[----:B0-----:R-:W-:-:S05]  /*1cd0*/  IMAD.WIDE R2, R0, 0x4, R2 ;  /* 0x0000000400027825 */ /* 0x001fca00078e0202 */
[----:B------:R-:W2:Y:S02]  /*1ce0*/  LDG.E R5, desc[UR8][R2.64] ;  /* 0x0000000802057981 */ /* 0x000ea4000c1e1900 */
[----:B--2---:R-:W-:-:S05]  /*1cf0*/  FADD R5, R5, R20 ;  /* 0x0000001405057221 */ /* 0x004fca0000000000 */
[----:B------:R-:W-:Y:S01]  /*1d00*/  STG.E desc[UR8][R2.64], R5 ;  /* 0x0000000502007986 */ /* 0x000fe2000c101908 */
[----:B------:R-:W-:Y:S05]  /*1d10*/  EXIT ;  /* 0x000000000000794d */ /* 0x000fea0003800000 */
.L_x_20:
        /* <DEDUP_REMOVED lines=14> */
.L_x_26:


//--------------------- .text._ZN36_GLOBAL__N__b24f06c3_4_k_cu_d9c7ba4c13im2col_kernelILi256EEEvPKfPfiiiiiiiiiiiii --------------------------
	.section	.text._ZN36_GLOBAL__N__b24f06c3_4_k_cu_d9c7ba4c13im2col_kernelILi256EEEvPKfPfiiiiiiiiiiiii,"ax",@progbits
	.align	128
.text._ZN36_GLOBAL__N__b24f06c3_4_k_cu_d9c7ba4c13im2col_kernelILi256EEEvPKfPfiiiiiiiiiiiii:
        .type           _ZN36_GLOBAL__N__b24f06c3_4_k_cu_d9c7ba4c13im2col_kernelILi256EEEvPKfPfiiiiiiiiiiiii,@function
        .size           _ZN36_GLOBAL__N__b24f06c3_4_k_cu_d9c7ba4c13im2col_kernelILi256EEEvPKfPfiiiiiiiiiiiii,(.L_x_27 - _ZN36_GLOBAL__N__b24f06c3_4_k_cu_d9c7ba4c13im2col_kernelILi256EEEvPKfPfiiiiiiiiiiiii)
        .other          _ZN36_GLOBAL__N__b24f06c3_4_k_cu_d9c7ba4c13im2col_kernelILi256EEEvPKfPfiiiiiiiiiiiii,@"STO_CUDA_ENTRY STV_DEFAULT"
_ZN36_GLOBAL__N__b24f06c3_4_k_cu_d9c7ba4c13im2col_kernelILi256EEEvPKfPfiiiiiiiiiiiii:
[----:B------:R-:W-:Y:S08]  /*0000*/  LDC R1, c[0x0][0x37c] ;  /* 0x0000df00ff017b82 */ /* 0x000ff00000000800 */
[----:B------:R-:W0:Y:S01]  /*0010*/  LDC R2, c[0x0][0x39c] ;  /* 0x0000e700ff027b82 */ /* 0x000e220000000800 */
[----:B------:R-:W1:Y:S01]  /*0020*/  S2R R7, SR_TID.X ;  /* 0x0000000000077919 */ /* 0x000e620000002100 */
[----:B------:R-:W0:Y:S01]  /*0030*/  LDCU UR5, c[0x0][0x390] ;  /* 0x00007200ff0577ac */ /* 0x000e220008000800 */
[----:B------:R-:W2:Y:S05]  /*0040*/  LDCU UR6, c[0x0][0x3bc] ;  /* 0x00007780ff0677ac */ /* 0x000eaa0008000800 */
[----:B------:R-:W3:Y:S08]  /*0050*/  LDC R0, c[0x0][0x3a0] ;  /* 0x0000e800ff007b82 */ /* 0x000ef00000000800 */
[----:B------:R-:W1:Y:S08]  /*0060*/  S2UR UR4, SR_CTAID.X ;  /* 0x00000000000479c3 */ /* 0x000e700000002500 */
[----:B------:R-:W1:Y:S01]  /*0070*/  LDC R8, c[0x0][0x360] ;  /* 0x0000d800ff087b82 */ /* 0x000e620000000800 */
[----:B0-----:R-:W-:-:S07]  /*0080*/  IMAD R3, R2, UR5, RZ ;  /* 0x0000000502037c24 */ /* 0x001fce000f8e02ff */
[----:B------:R-:W0:Y:S01]  /*0090*/  LDC R4, c[0x0][0x3c0] ;  /* 0x0000f000ff047b82 */ /* 0x000e220000000800 */
[----:B---3--:R-:W-:-:S04]  /*00a0*/  IMAD R3, R3, R0, RZ ;  /* 0x0000000003037224 */ /* 0x008fc800078e02ff */
[----:B--2---:R-:W-:Y:S02]  /*00b0*/  IMAD R5, R3, UR6, RZ ;  /* 0x0000000603057c24 */ /* 0x004fe4000f8e02ff */
[----:B-1----:R-:W-:Y:S02]  /*00c0*/  IMAD R8, R8, UR4, R7 ;  /* 0x0000000408087c24 */ /* 0x002fe4000f8e0207 */
[----:B0-----:R-:W-:-:S05]  /*00d0*/  IMAD R5, R5, R4, RZ ;  /* 0x0000000405057224 */ /* 0x001fca00078e02ff */
[----:B------:R-:W-:-:S13]  /*00e0*/  ISETP.GE.AND P0, PT, R8, R5, PT ;  /* 0x000000050800720c */ /* 0x000fda0003f06270 */
[----:B------:R-:W-:Y:S05]  /*00f0*/  @P0 EXIT ;  /* 0x000000000000094d */ /* 0x000fea0003800000 */
[-C--:B------:R-:W-:Y:S01]  /*0100*/  IABS R10, R3.reuse ;  /* 0x00000003000a7213 */ /* 0x080fe20000000000 */
[----:B------:R-:W0:Y:S01]  /*0110*/  LDCU.64 UR6, c[0x0][0x3b0] ;  /* 0x00007600ff0677ac */ /* 0x000e220008000a00 */
[----:B------:R-:W-:Y:S01]  /*0120*/  IABS R12, R8 ;  /* 0x00000008000c7213 */ /* 0x000fe20000000000 */
[----:B------:R-:W-:Y:S01]  /*0130*/  BSSY.RECONVERGENT B0, `(.L_x_21) ;  /* 0x0000087000007945 */ /* 0x000fe20003800200 */
[----:B------:R-:W1:Y:S01]  /*0140*/  I2F.RP R5, R10 ;  /* 0x0000000a00057306 */ /* 0x000e620000209400 */
[----:B------:R-:W-:Y:S01]  /*0150*/  IABS R11, R3 ;  /* 0x00000003000b7213 */ /* 0x000fe20000000000 */
[----:B------:R-:W2:Y:S01]  /*0160*/  LDCU UR4, c[0x0][0x3a4] ;  /* 0x00007480ff0477ac */ /* 0x000ea20008000800 */
[----:B------:R-:W-:-:S03]  /*0170*/  ISETP.NE.AND P3, PT, R4, RZ, PT ;  /* 0x000000ff0400720c */ /* 0x000fc60003f65270 */
[----:B------:R-:W-:Y:S01]  /*0180*/  IMAD.MOV R11, RZ, RZ, -R11 ;  /* 0x000000ffff0b7224 */ /* 0x000fe200078e0a0b */
[----:B------:R-:W3:Y:S01]  /*0190*/  LDCU UR5, c[0x0][0x3b8] ;  /* 0x00007700ff0577ac */ /* 0x000ee20008000800 */
[----:B------:R-:W4:Y:S01]  /*01a0*/  LDCU UR8, c[0x0][0x398] ;  /* 0x00007300ff0877ac */ /* 0x000f220008000800 */
[----:B-1----:R-:W1:Y:S01]  /*01b0*/  MUFU.RCP R5, R5 ;  /* 0x0000000500057308 */ /* 0x002e620000001000 */
[----:B------:R-:W5:Y:S01]  /*01c0*/  LDCU UR9, c[0x0][0x394] ;  /* 0x00007280ff0977ac */ /* 0x000f620008000800 */
[----:B-1----:R-:W-:-:S06]  /*01d0*/  VIADD R6, R5, 0xffffffe ;  /* 0x0ffffffe05067836 */ /* 0x002fcc0000000000 */
[----:B------:R1:W0:Y:S02]  /*01e0*/  F2I.FTZ.U32.TRUNC.NTZ R7, R6 ;  /* 0x0000000600077305 */ /* 0x000224000021f000 */
[----:B-1----:R-:W-:Y:S02]  /*01f0*/  HFMA2 R6, -RZ, RZ, 0, 0 ;  /* 0x00000000ff067431 */ /* 0x002fe400000001ff */
[----:B0-----:R-:W-:-:S04]  /*0200*/  IMAD.MOV R9, RZ, RZ, -R7 ;  /* 0x000000ffff097224 */ /* 0x001fc800078e0a07 */
[----:B------:R-:W-:-:S04]  /*0210*/  IMAD R9, R9, R10, RZ ;  /* 0x0000000a09097224 */ /* 0x000fc800078e02ff */
[----:B------:R-:W-:Y:S01]  /*0220*/  IMAD.HI.U32 R7, R7, R9, R6 ;  /* 0x0000000907077227 */ /* 0x000fe200078e0006 */
[----:B------:R-:W-:-:S04]  /*0230*/  IABS R6, R0 ;  /* 0x0000000000067213 */ /* 0x000fc80000000000 */
[----:B------:R-:W0:Y:S01]  /*0240*/  I2F.RP R9, R6 ;  /* 0x0000000600097306 */ /* 0x000e220000209400 */
[----:B------:R-:W-:-:S04]  /*0250*/  IMAD.HI.U32 R5, R7, R12, RZ ;  /* 0x0000000c07057227 */ /* 0x000fc800078e00ff */
[----:B------:R-:W-:Y:S01]  /*0260*/  IMAD R7, R5, R11, R12 ;  /* 0x0000000b05077224 */ /* 0x000fe200078e020c */
[----:B------:R-:W-:-:S04]  /*0270*/  IABS R12, R2 ;  /* 0x00000002000c7213 */ /* 0x000fc80000000000 */
[----:B------:R-:W-:Y:S01]  /*0280*/  ISETP.GT.U32.AND P1, PT, R10, R7, PT ;  /* 0x000000070a00720c */ /* 0x000fe20003f24070 */
[----:B------:R-:W1:Y:S08]  /*0290*/  I2F.RP R16, R12 ;  /* 0x0000000c00107306 */ /* 0x000e700000209400 */
[----:B0-----:R-:W0:Y:S04]  /*02a0*/  MUFU.RCP R9, R9 ;  /* 0x0000000900097308 */ /* 0x001e280000001000 */
[----:B------:R-:W-:-:S02]  /*02b0*/  @!P1 IMAD.IADD R7, R7, 0x1, -R10 ;  /* 0x0000000107079824 */ /* 0x000fc400078e0a0a */
[----:B------:R-:W-:Y:S01]  /*02c0*/  @!P1 VIADD R5, R5, 0x1 ;  /* 0x0000000105059836 */ /* 0x000fe20000000000 */
[----:B------:R-:W-:Y:S01]  /*02d0*/  ISETP.NE.AND P1, PT, R3, RZ, PT ;  /* 0x000000ff0300720c */ /* 0x000fe20003f25270 */
[----:B-1----:R-:W-:Y:S01]  /*02e0*/  MUFU.RCP R16, R16 ;  /* 0x0000001000107308 */ /* 0x002fe20000001000 */
[----:B------:R-:W-:Y:S02]  /*02f0*/  ISETP.GE.U32.AND P0, PT, R7, R10, PT ;  /* 0x0000000a0700720c */ /* 0x000fe40003f06070 */
[----:B------:R-:W-:-:S04]  /*0300*/  LOP3.LUT R7, R8, R3, RZ, 0x3c, !PT ;  /* 0x0000000308077212 */ /* 0x000fc800078e3cff */
[----:B------:R-:W-:Y:S02]  /*0310*/  ISETP.GE.AND P2, PT, R7, RZ, PT ;  /* 0x000000ff0700720c */ /* 0x000fe40003f46270 */
[----:B0-----:R-:W-:Y:S02]  /*0320*/  IADD3 R10, PT, PT, R9, 0xffffffe, RZ ;  /* 0x0ffffffe090a7810 */ /* 0x001fe40007ffe0ff */
[----:B------:R-:W-:Y:S02]  /*0330*/  IABS R9, R4 ;  /* 0x0000000400097213 */ /* 0x000fe40000000000 */
[----:B------:R0:W1:Y:S01]  /*0340*/  F2I.FTZ.U32.TRUNC.NTZ R11, R10 ;  /* 0x0000000a000b7305 */ /* 0x000062000021f000 */
[----:B------:R-:W-:-:S06]  /*0350*/  @P0 IADD3 R5, PT, PT, R5, 0x1, RZ ;  /* 0x0000000105050810 */ /* 0x000fcc0007ffe0ff */
[----:B------:R-:W-:Y:S01]  /*0360*/  @!P2 IMAD.MOV R5, RZ, RZ, -R5 ;  /* 0x000000ffff05a224 */ /* 0x000fe200078e0a05 */
[----:B------:R-:W-:Y:S01]  /*0370*/  @!P1 LOP3.LUT R5, RZ, R3, RZ, 0x33, !PT ;  /* 0x00000003ff059212 */ /* 0x000fe200078e33ff */
[----:B------:R-:W2:Y:S01]  /*0380*/  I2F.RP R13, R9 ;  /* 0x00000009000d7306 */ /* 0x000ea20000209400 */
[----:B0-----:R-:W-:-:S03]  /*0390*/  MOV R10, RZ ;  /* 0x000000ff000a7202 */ /* 0x001fc60000000f00 */
[----:B------:R-:W-:Y:S01]  /*03a0*/  IMAD.MOV R7, RZ, RZ, -R5 ;  /* 0x000000ffff077224 */ /* 0x000fe200078e0a05 */
[----:B-1----:R-:W-:-:S03]  /*03b0*/  IADD3 R15, PT, PT, RZ, -R11, RZ ;  /* 0x8000000bff0f7210 */ /* 0x002fc60007ffe0ff */
[----:B------:R-:W-:Y:S02]  /*03c0*/  IMAD R8, R3, R7, R8 ;  /* 0x0000000703087224 */ /* 0x000fe400078e0208 */
[----:B------:R-:W-:-:S03]  /*03d0*/  IMAD R7, R15, R6, RZ ;  /* 0x000000060f077224 */ /* 0x000fc600078e02ff */
[----:B------:R-:W-:Y:S01]  /*03e0*/  IABS R15, R8 ;  /* 0x00000008000f7213 */ /* 0x000fe20000000000 */
[----:B------:R-:W-:Y:S01]  /*03f0*/  IMAD R3, R3, R5, R8 ;  /* 0x0000000503037224 */ /* 0x000fe200078e0208 */
[----:B--2---:R-:W0:Y:S01]  /*0400*/  MUFU.RCP R13, R13 ;  /* 0x0000000d000d7308 */ /* 0x004e220000001000 */
[----:B------:R-:W-:-:S06]  /*0410*/  IMAD.HI.U32 R10, R11, R7, R10 ;  /* 0x000000070b0a7227 */ /* 0x000fcc00078e000a */
[----:B------:R-:W-:-:S04]  /*0420*/  IMAD.HI.U32 R14, R10, R15, RZ ;  /* 0x0000000f0a0e7227 */ /* 0x000fc800078e00ff */
[----:B------:R-:W-:-:S04]  /*0430*/  IMAD.MOV R7, RZ, RZ, -R14 ;  /* 0x000000ffff077224 */ /* 0x000fc800078e0a0e */
[----:B------:R-:W-:Y:S01]  /*0440*/  IMAD R15, R6, R7, R15 ;  /* 0x00000007060f7224 */ /* 0x000fe200078e020f */
[----:B0-----:R-:W-:Y:S01]  /*0450*/  IADD3 R10, PT, PT, R13, 0xffffffe, RZ ;  /* 0x0ffffffe0d0a7810 */ /* 0x001fe20007ffe0ff */
[----:B------:R-:W-:-:S03]  /*0460*/  VIADD R7, R16, 0xffffffe ;  /* 0x0ffffffe10077836 */ /* 0x000fc60000000000 */
[----:B------:R-:W-:Y:S01]  /*0470*/  ISETP.GT.U32.AND P1, PT, R6, R15, PT ;  /* 0x0000000f0600720c */ /* 0x000fe20003f24070 */
[----:B------:R0:W1:Y:S08]  /*0480*/  F2I.FTZ.U32.TRUNC.NTZ R11, R10 ;  /* 0x0000000a000b7305 */ /* 0x000070000021f000 */
[----:B------:R-:W2:Y:S01]  /*0490*/  F2I.FTZ.U32.TRUNC.NTZ R7, R7 ;  /* 0x0000000700077305 */ /* 0x000ea2000021f000 */
[----:B0-----:R-:W-:-:S03]  /*04a0*/  HFMA2 R10, -RZ, RZ, 0, 0 ;  /* 0x00000000ff0a7431 */ /* 0x001fc600000001ff */
[-C--:B------:R-:W-:Y:S02]  /*04b0*/  @!P1 IADD3 R15, PT, PT, R15, -R6.reuse, RZ ;  /* 0x800000060f0f9210 */ /* 0x080fe40007ffe0ff */
[----:B------:R-:W-:Y:S01]  /*04c0*/  @!P1 IADD3 R14, PT, PT, R14, 0x1, RZ ;  /* 0x000000010e0e9810 */ /* 0x000fe20007ffe0ff */
[----:B-1----:R-:W-:Y:S01]  /*04d0*/  IMAD.MOV R13, RZ, RZ, -R11 ;  /* 0x000000ffff0d7224 */ /* 0x002fe200078e0a0b */
[----:B------:R-:W-:Y:S02]  /*04e0*/  ISETP.GE.U32.AND P0, PT, R15, R6, PT ;  /* 0x000000060f00720c */ /* 0x000fe40003f06070 */
[----:B------:R-:W-:Y:S02]  /*04f0*/  LOP3.LUT R6, R8, R0, RZ, 0x3c, !PT ;  /* 0x0000000008067212 */ /* 0x000fe400078e3cff */
[----:B------:R-:W-:Y:S02]  /*0500*/  ISETP.NE.AND P1, PT, R0, RZ, PT ;  /* 0x000000ff0000720c */ /* 0x000fe40003f25270 */
[----:B------:R-:W-:Y:S01]  /*0510*/  ISETP.GE.AND P2, PT, R6, RZ, PT ;  /* 0x000000ff0600720c */ /* 0x000fe20003f46270 */
[----:B------:R-:W-:-:S02]  /*0520*/  IMAD.MOV.U32 R6, RZ, RZ, R13 ;  /* 0x000000ffff067224 */ /* 0x000fc400078e000d */
[----:B--2---:R-:W-:Y:S02]  /*0530*/  IMAD.MOV R16, RZ, RZ, -R7 ;  /* 0x000000ffff107224 */ /* 0x004fe400078e0a07 */
[----:B------:R-:W-:Y:S01]  /*0540*/  IMAD R15, R6, R9, RZ ;  /* 0x00000009060f7224 */ /* 0x000fe200078e02ff */
[----:B------:R-:W-:Y:S02]  /*0550*/  IABS R6, R5 ;  /* 0x0000000500067213 */ /* 0x000fe40000000000 */
[----:B------:R-:W-:Y:S01]  /*0560*/  @P0 IADD3 R14, PT, PT, R14, 0x1, RZ ;  /* 0x000000010e0e0810 */ /* 0x000fe20007ffe0ff */
[----:B------:R-:W-:Y:S01]  /*0570*/  IMAD.HI.U32 R10, R11, R15, R10 ;  /* 0x0000000f0b0a7227 */ /* 0x000fe200078e000a */
[----:B------:R-:W-:Y:S02]  /*0580*/  MOV R15, R16 ;  /* 0x00000010000f7202 */ /* 0x000fe40000000f00 */
[----:B------:R-:W-:Y:S01]  /*0590*/  MOV R11, R6 ;  /* 0x00000006000b7202 */ /* 0x000fe20000000f00 */
[----:B------:R-:W-:-:S02]  /*05a0*/  IMAD.MOV.U32 R13, RZ, RZ, R14 ;  /* 0x000000ffff0d7224 */ /* 0x000fc400078e000e */
[----:B------:R-:W-:Y:S02]  /*05b0*/  IMAD R15, R15, R12, RZ ;  /* 0x0000000c0f0f7224 */ /* 0x000fe400078e02ff */
[----:B------:R-:W-:-:S04]  /*05c0*/  IMAD.HI.U32 R10, R10, R11, RZ ;  /* 0x0000000b0a0a7227 */ /* 0x000fc800078e00ff */
[----:B------:R-:W-:Y:S02]  /*05d0*/  IMAD.MOV.U32 R6, RZ, RZ, RZ ;  /* 0x000000ffff067224 */ /* 0x000fe400078e00ff */
[----:B------:R-:W-:Y:S01]  /*05e0*/  @!P2 IMAD.MOV R13, RZ, RZ, -R13 ;  /* 0x000000ffff0da224 */ /* 0x000fe200078e0a0d */
[----:B------:R-:W-:Y:S01]  /*05f0*/  @!P1 LOP3.LUT R13, RZ, R0, RZ, 0x33, !PT ;  /* 0x00000000ff0d9212 */ /* 0x000fe200078e33ff */
[----:B------:R-:W-:Y:S01]  /*0600*/  IMAD.HI.U32 R7, R7, R15, R6 ;  /* 0x0000000f07077227 */ /* 0x000fe200078e0006 */
[----:B------:R-:W-:Y:S02]  /*0610*/  IADD3 R6, PT, PT, -R10, RZ, RZ ;  /* 0x000000ff0a067210 */ /* 0x000fe40007ffe1ff */
[----:B------:R-:W-:Y:S01]  /*0620*/  IABS R14, R13 ;  /* 0x0000000d000e7213 */ /* 0x000fe20000000000 */
[----:B------:R-:W-:Y:S02]  /*0630*/  IMAD.MOV R15, RZ, RZ, -R13 ;  /* 0x000000ffff0f7224 */ /* 0x000fe400078e0a0d */
[----:B------:R-:W-:-:S02]  /*0640*/  IMAD R6, R9, R6, R11 ;  /* 0x0000000609067224 */ /* 0x000fc400078e020b */
[----:B------:R-:W-:-:S03]  /*0650*/  IMAD.HI.U32 R11, R7, R14, RZ ;  /* 0x0000000e070b7227 */ /* 0x000fc600078e00ff */
[----:B------:R-:W-:Y:S01]  /*0660*/  ISETP.GT.U32.AND P2, PT, R9, R6, PT ;  /* 0x000000060900720c */ /* 0x000fe20003f44070 */
[----:B------:R-:W-:Y:S02]  /*0670*/  IMAD.MOV R7, RZ, RZ, -R11 ;  /* 0x000000ffff077224 */ /* 0x000fe400078e0a0b */
[----:B------:R-:W-:Y:S02]  /*0680*/  IMAD R15, R0, R15, R8 ;  /* 0x0000000f000f7224 */ /* 0x000fe400078e0208 */
[----:B------:R-:W-:-:S05]  /*0690*/  IMAD R7, R12, R7, R14 ;  /* 0x000000070c077224 */ /* 0x000fca00078e020e */
[----:B------:R-:W-:-:S03]  /*06a0*/  ISETP.GT.U32.AND P0, PT, R12, R7, PT ;  /* 0x000000070c00720c */ /* 0x000fc60003f04070 */
[-C--:B------:R-:W-:Y:S02]  /*06b0*/  @!P2 IADD3 R6, PT, PT, R6, -R9.reuse, RZ ;  /* 0x800000090606a210 */ /* 0x080fe40007ffe0ff */
[----:B------:R-:W-:Y:S02]  /*06c0*/  @!P2 IADD3 R10, PT, PT, R10, 0x1, RZ ;  /* 0x000000010a0aa810 */ /* 0x000fe40007ffe0ff */
[----:B------:R-:W-:Y:S02]  /*06d0*/  ISETP.GE.U32.AND P4, PT, R6, R9, PT ;  /* 0x000000090600720c */ /* 0x000fe40003f86070 */
[----:B------:R-:W-:-:S04]  /*06e0*/  LOP3.LUT R6, R5, R4, RZ, 0x3c, !PT ;  /* 0x0000000405067212 */ /* 0x000fc800078e3cff */
[----:B------:R-:W-:Y:S01]  /*06f0*/  @!P0 IMAD.IADD R7, R7, 0x1, -R12 ;  /* 0x0000000107078824 */ /* 0x000fe200078e0a0c */
[----:B------:R-:W-:Y:S01]  /*0700*/  ISETP.GE.AND P1, PT, R6, RZ, PT ;  /* 0x000000ff0600720c */ /* 0x000fe20003f26270 */
[----:B------:R-:W-:Y:S01]  /*0710*/  @!P0 VIADD R11, R11, 0x1 ;  /* 0x000000010b0b8836 */ /* 0x000fe20000000000 */
[----:B------:R-:W-:Y:S02]  /*0720*/  LOP3.LUT R6, R13, R2, RZ, 0x3c, !PT ;  /* 0x000000020d067212 */ /* 0x000fe400078e3cff */
[----:B------:R-:W-:Y:S02]  /*0730*/  ISETP.GE.U32.AND P2, PT, R7, R12, PT ;  /* 0x0000000c0700720c */ /* 0x000fe40003f46070 */
[----:B------:R-:W-:Y:S01]  /*0740*/  @P4 VIADD R10, R10, 0x1 ;  /* 0x000000010a0a4836 */ /* 0x000fe20000000000 */
[----:B------:R-:W-:Y:S02]  /*0750*/  ISETP.GE.AND P4, PT, R6, RZ, PT ;  /* 0x000000ff0600720c */ /* 0x000fe40003f86270 */
[----:B------:R-:W0:Y:S01]  /*0760*/  LDC.64 R6, c[0x0][0x3a8] ;  /* 0x0000ea00ff067b82 */ /* 0x000e220000000a00 */
[----:B------:R-:W-:-:S02]  /*0770*/  ISETP.NE.AND P0, PT, R2, RZ, PT ;  /* 0x000000ff0200720c */ /* 0x000fc40003f05270 */
[----:B------:R-:W-:-:S04]  /*0780*/  MOV R12, R10 ;  /* 0x0000000a000c7202 */ /* 0x000fc80000000f00 */
[----:B------:R-:W-:Y:S01]  /*0790*/  @!P1 IADD3 R12, PT, PT, -R12, RZ, RZ ;  /* 0x000000ff0c0c9210 */ /* 0x000fe20007ffe1ff */
[----:B------:R-:W-:Y:S01]  /*07a0*/  @P2 VIADD R11, R11, 0x1 ;  /* 0x000000010b0b2836 */ /* 0x000fe20000000000 */
[----:B------:R-:W-:-:S04]  /*07b0*/  @!P3 LOP3.LUT R12, RZ, R4, RZ, 0x33, !PT ;  /* 0x00000004ff0cb212 */ /* 0x000fc800078e33ff */
[----:B------:R-:W-:Y:S01]  /*07c0*/  MOV R9, R11 ;  /* 0x0000000b00097202 */ /* 0x000fe20000000f00 */
[----:B------:R-:W-:-:S03]  /*07d0*/  IMAD.MOV R10, RZ, RZ, -R12 ;  /* 0x000000ffff0a7224 */ /* 0x000fc600078e0a0c */
[----:B------:R-:W-:Y:S01]  /*07e0*/  @!P4 IADD3 R9, PT, PT, -R9, RZ, RZ ;  /* 0x000000ff0909c210 */ /* 0x000fe20007ffe1ff */
[----:B------:R-:W-:Y:S01]  /*07f0*/  IMAD R17, R4, R10, R5 ;  /* 0x0000000a04117224 */ /* 0x000fe200078e0205 */
[----:B------:R-:W-:Y:S01]  /*0800*/  @!P0 LOP3.LUT R9, RZ, R2, RZ, 0x33, !PT ;  /* 0x00000002ff098212 */ /* 0x000fe200078e33ff */
[----:B------:R-:W1:Y:S01]  /*0810*/  LDC.64 R10, c[0x0][0x388] ;  /* 0x0000e200ff0a7b82 */ /* 0x000e620000000a00 */
[----:B------:R-:W-:Y:S02]  /*0820*/  IMAD.MOV.U32 R5, RZ, RZ, RZ ;  /* 0x000000ffff057224 */ /* 0x000fe400078e00ff */
[----:B------:R-:W-:Y:S01]  /*0830*/  IADD3 R4, PT, PT, -R9, RZ, RZ ;  /* 0x000000ff09047210 */ /* 0x000fe20007ffe1ff */
[----:B0-----:R-:W-:Y:S02]  /*0840*/  IMAD R6, R17, R6, -UR6 ;  /* 0x8000000611067e24 */ /* 0x001fe4000f8e0206 */
[----:B------:R-:W-:Y:S02]  /*0850*/  IMAD R7, R12, UR4, -R7 ;  /* 0x000000040c077c24 */ /* 0x000fe4000f8e0a07 */
[----:B------:R-:W-:-:S02]  /*0860*/  IMAD R2, R2, R4, R13 ;  /* 0x0000000402027224 */ /* 0x000fc400078e020d */
[----:B---3--:R-:W-:Y:S02]  /*0870*/  IMAD R15, R15, UR5, R6 ;  /* 0x000000050f0f7c24 */ /* 0x008fe4000f8e0206 */
[----:B------:R-:W-:Y:S01]  /*0880*/  IMAD R2, R2, UR7, R7 ;  /* 0x0000000702027c24 */ /* 0x000fe2000f8e0207 */
[----:B------:R-:W0:Y:S02]  /*0890*/  LDCU.64 UR6, c[0x0][0x358] ;  /* 0x00006b00ff0677ac */ /* 0x000e240008000a00 */
[----:B----4-:R-:W-:-:S04]  /*08a0*/  ISETP.GE.U32.AND P0, PT, R15, UR8, PT ;  /* 0x000000080f007c0c */ /* 0x010fc8000bf06070 */
[----:B-----5:R-:W-:Y:S01]  /*08b0*/  ISETP.GE.U32.OR P0, PT, R2, UR9, P0 ;  /* 0x0000000902007c0c */ /* 0x020fe20008706470 */
[----:B-1----:R-:W-:-:S12]  /*08c0*/  IMAD.WIDE R10, R3, 0x4, R10 ;  /* 0x00000004030a7825 */ /* 0x002fd800078e020a */
[----:B0-----:R-:W-:Y:S05]  /*08d0*/  @P0 BRA `(.L_x_22) ;  /* 0x0000000000300947 */ /* 0x001fea0003800000 */
[----:B------:R-:W0:Y:S01]  /*08e0*/  LDCU.64 UR10, c[0x0][0x380] ;  /* 0x00007000ff0a77ac */ /* 0x000e220008000a00 */
[----:B------:R-:W-:Y:S01]  /*08f0*/  IMAD R2, R2, UR8, R15 ;  /* 0x0000000802027c24 */ /* 0x000fe2000f8e020f */
[----:B------:R-:W-:Y:S01]  /*0900*/  SHF.R.S32.HI R0, RZ, 0x1f, R9 ;  /* 0x0000001fff007819 */ /* 0x000fe20000011409 */
[----:B------:R-:W-:-:S03]  /*0910*/  UIMAD.WIDE UR4, UR8, UR9, URZ ;  /* 0x00000009080472a5 */ /* 0x000fc6000f8e02ff */
[----:B------:R-:W-:-:S03]  /*0920*/  SHF.R.S32.HI R3, RZ, 0x1f, R2 ;  /* 0x0000001fff037819 */ /* 0x000fc60000011402 */
[C---:B------:R-:W-:Y:S02]  /*0930*/  IMAD R5, R9.reuse, UR5, RZ ;  /* 0x0000000509057c24 */ /* 0x040fe4000f8e02ff */
[----:B------:R-:W-:-:S04]  /*0940*/  IMAD.WIDE.U32 R2, R9, UR4, R2 ;  /* 0x0000000409027c25 */ /* 0x000fc8000f8e0002 */
[----:B------:R-:W-:Y:S01]  /*0950*/  IMAD R5, R0, UR4, R5 ;  /* 0x0000000400057c24 */ /* 0x000fe2000f8e0205 */
[----:B0-----:R-:W-:-:S04]  /*0960*/  LEA R4, P0, R2, UR10, 0x2 ;  /* 0x0000000a02047c11 */ /* 0x001fc8000f8010ff */
[----:B------:R-:W-:-:S04]  /*0970*/  IADD3 R3, PT, PT, R3, R5, RZ ;  /* 0x0000000503037210 */ /* 0x000fc80007ffe0ff */
[----:B------:R-:W-:-:S06]  /*0980*/  LEA.HI.X R5, R2, UR11, R3, 0x2, P0 ;  /* 0x0000000b02057c11 */ /* 0x000fcc00080f1403 */
[----:B------:R0:W5:Y:S02]  /*0990*/  LDG.E.CONSTANT R5, desc[UR6][R4.64] ;  /* 0x0000000604057981 */ /* 0x000164000c1e9900 */
.L_x_22:
[----:B------:R-:W-:Y:S05]  /*09a0*/  BSYNC.RECONVERGENT B0 ;  /* 0x0000000000007941 */ /* 0x000fea0003800200 */
.L_x_21:
[----:B-----5:R-:W-:Y:S01]  /*09b0*/  STG.E desc[UR6][R10.64], R5 ;  /* 0x000000050a007986 */ /* 0x020fe2000c101906 */
[----:B------:R-:W-:Y:S05]  /*09c0*/  EXIT ;  /* 0x000000000000794d */ /* 0x000fea0003800000 */
.L_x_23:
        /* <DEDUP_REMOVED lines=11> */
.L_x_27:


//--------------------- .nv.shared.reserved.0     --------------------------
	.section	.nv.shared.reserved.0,"aw",@nobits
	.weak		__nv_reservedSMEM_offset_0_alias
	.size		__nv_reservedSMEM_offset_0_alias, 0, 64
	.other		__nv_reservedSMEM_offset_0_alias,@"STO_CUDA_RESERVED_SHARED STV_DEFAULT"
__nv_reservedSMEM_offset_0_alias:
	.zero		0
	.zero		64


//--------------------- .nv.constant0._ZN36_GLOBAL__N__b24f06c3_4_k_cu_d9c7ba4c16reduce_db_kernelILi256EEEvPKfPfii --------------------------
	.section	.nv.constant0._ZN36_GLOBAL__N__b24f06c3_4_k_cu_d9c7ba4c16reduce_db_kernelILi256EEEvPKfPfii,"a",@progbits
	.sectionflags	@""
	.align	4
.nv.constant0._ZN36_GLOBAL__N__b24f06c3_4_k_cu_d9c7ba4c16reduce_db_kernelILi256EEEvPKfPfii:
	.zero		920


//--------------------- .nv.constant0._ZN36_GLOBAL__N__b24f06c3_4_k_cu_d9c7ba4c16transpose_kernelILi256EEEvPKfPfii --------------------------
	.section	.nv.constant0._ZN36_GLOBAL__N__b24f06c3_4_k_cu_d9c7ba4c16transpose_kernelILi256EEEvPKfPfii,"a",@progbits
	.sectionflags	@""
	.align	4
.nv.constant0._ZN36_GLOBAL__N__b24f06c3_4_k_cu_d9c7ba4c16transpose_kernelILi256EEEvPKfPfii:
	.zero		920


//--------------------- .nv.constant0._ZN36_GLOBAL__N__b24f06c3_4_k_cu_d9c7ba4c13col2im_kernelILi256EEEvPKfPfiiiiiiiiiiiii --------------------------
	.section	.nv.constant0._ZN36_GLOBAL__N__b24f06c3_4_k_cu_d9c7ba4c13col2im_kernelILi256EEEvPKfPfiiiiiiiiiiiii,"a",@progbits
	.sectionflags	@""
	.align	4
.nv.constant0._ZN36_GLOBAL__N__b24f06c3_4_k_cu_d9c7ba4c13col2im_kernelILi256EEEvPKfPfiiiiiiiiiiiii:
	.zero		964


//--------------------- .nv.constant0._ZN36_GLOBAL__N__b24f06c3_4_k_cu_d9c7ba4c13im2col_kernelILi256EEEvPKfPfiiiiiiiiiiiii --------------------------
	.section	.nv.constant0._ZN36_GLOBAL__N__b24f06c3_4_k_cu_d9c7ba4c13im2col_kernelILi256EEEvPKfPfiiiiiiiiiiiii,"a",@progbits
	.sectionflags	@""
	.align	4
.nv.constant0._ZN36_GLOBAL__N__b24f06c3_4_k_cu_d9c7ba4c13im2col_kernelILi256EEEvPKfPfiiiiiiiiiiiii:
	.zero		964


//--------------------- SYMBOLS --------------------------

	.type		.nv.reservedSmem.offset0,@object
	.size		.nv.reservedSmem.offset0,0x4
